	.target	sm_90a

	.elftype	@"ET_EXEC"


//--------------------- .note.nv.tkinfo           --------------------------
	.section	.note.nv.tkinfo,"",@"SHT_NOTE"
	.sectionflags	@"SHF_NOTE_NV_TKINFO"
	.tkinfo
        /*0018*/ 	.word	0x00000002
        /*0030*/ 	.string	""
        /*0030*/ 	.string	"ptxas"
        /*0030*/ 	.string	"Cuda compilation tools, release 13.0, V13.0.88"
        /*0030*/ 	.string	"Build cuda_13.0.r13.0/compiler.36424714_0"
        /*0030*/ 	.string	"-v  -suppress-debug-info  -lineinfo  -arch sm_90a "



//--------------------- .note.nv.cuinfo           --------------------------
	.section	.note.nv.cuinfo,"",@"SHT_NOTE"
	.sectionflags	@"SHF_NOTE_NV_CUINFO"
        /*0018*/ 	.short	0x0002
        /*001a*/ 	.short	0x005a
        /*001c*/ 	.short	0x0082
	.zero		2


//--------------------- .nv.info                  --------------------------
	.section	.nv.info,"",@"SHT_CUDA_INFO"
	.align	4


	//----- nvinfo : EIATTR_REGCOUNT
	.align		4
        /*0000*/ 	.byte	0x04, 0x2f
        /*0002*/ 	.short	(.L_1 - .L_0)
	.align		4
.L_0:
        /*0004*/ 	.word	index@(gluon_wgmma)
        /*0008*/ 	.word	0x000000ff


	//----- nvinfo : EIATTR_FRAME_SIZE
	.align		4
.L_1:
        /*000c*/ 	.byte	0x04, 0x11
        /*000e*/ 	.short	(.L_3 - .L_2)
	.align		4
.L_2:
        /*0010*/ 	.word	index@(gluon_wgmma)
        /*0014*/ 	.word	0x00000270


	//----- nvinfo : EIATTR_MIN_STACK_SIZE
	.align		4
.L_3:
        /*0018*/ 	.byte	0x04, 0x12
        /*001a*/ 	.short	(.L_5 - .L_4)
	.align		4
.L_4:
        /*001c*/ 	.word	index@(gluon_wgmma)
        /*0020*/ 	.word	0x00000270
.L_5:


//--------------------- .nv.compat                --------------------------
	.section	.nv.compat,"",@"SHT_CUDA_COMPAT_INFO"
	.align	4
        /*0000*/ 	.byte	0x02, 0x09, 0x01, 0x00, 0x02, 0x02, 0x04, 0x00, 0x02, 0x05, 0x05, 0x00, 0x03, 0x07, 0x01, 0x01
        /*0010*/ 	.byte	0x02, 0x03, 0x03, 0x00, 0x02, 0x06, 0x01, 0x00, 0x04, 0x0b, 0x08, 0x00, 0x00, 0x00, 0x00, 0x00
        /*0020*/ 	.byte	0x00, 0x00, 0x00, 0x00


//--------------------- .nv.info.gluon_wgmma      --------------------------
	.section	.nv.info.gluon_wgmma,"",@"SHT_CUDA_INFO"
	.sectionflags	@""
	.align	4


	//----- nvinfo : EIATTR_CUDA_API_VERSION
	.align		4
        /*0000*/ 	.byte	0x04, 0x37
        /*0002*/ 	.short	(.L_7 - .L_6)
.L_6:
        /*0004*/ 	.word	0x00000082


	//----- nvinfo : EIATTR_KPARAM_INFO
	.align		4
.L_7:
        /*0008*/ 	.byte	0x04, 0x17
        /*000a*/ 	.short	(.L_9 - .L_8)
.L_8:
        /*000c*/ 	.word	0x00000000
        /*0010*/ 	.short	0x000a
        /*0012*/ 	.short	0x0048
        /*0014*/ 	.byte	0x00, 0xf4, 0x21, 0x00


	//----- nvinfo : EIATTR_KPARAM_INFO
	.align		4
.L_9:
        /*0018*/ 	.byte	0x04, 0x17
        /*001a*/ 	.short	(.L_11 - .L_10)
.L_10:
        /*001c*/ 	.word	0x00000000
        /*0020*/ 	.short	0x0009
        /*0022*/ 	.short	0x0040
        /*0024*/ 	.byte	0x00, 0xf4, 0x21, 0x00


	//----- nvinfo : EIATTR_KPARAM_INFO
	.align		4
.L_11:
        /*0028*/ 	.byte	0x04, 0x17
        /*002a*/ 	.short	(.L_13 - .L_12)
.L_12:
        /*002c*/ 	.word	0x00000000
        /*0030*/ 	.short	0x0008
        /*0032*/ 	.short	0x0038
        /*0034*/ 	.byte	0x00, 0xf0, 0x21, 0x00


	//----- nvinfo : EIATTR_KPARAM_INFO
	.align		4
.L_13:
        /*0038*/ 	.byte	0x04, 0x17
        /*003a*/ 	.short	(.L_15 - .L_14)
.L_14:
        /*003c*/ 	.word	0x00000000
        /*0040*/ 	.short	0x0007
        /*0042*/ 	.short	0x0030
        /*0044*/ 	.byte	0x00, 0xf0, 0x21, 0x00


	//----- nvinfo : EIATTR_KPARAM_INFO
	.align		4
.L_15:
        /*0048*/ 	.byte	0x04, 0x17
        /*004a*/ 	.short	(.L_17 - .L_16)
.L_16:
        /*004c*/ 	.word	0x00000000
        /*0050*/ 	.short	0x0006
        /*0052*/ 	.short	0x0028
        /*0054*/ 	.byte	0x00, 0xf0, 0x21, 0x00


	//----- nvinfo : EIATTR_KPARAM_INFO
	.align		4
.L_17:
        /*0058*/ 	.byte	0x04, 0x17
        /*005a*/ 	.short	(.L_19 - .L_18)
.L_18:
        /*005c*/ 	.word	0x00000000
        /*0060*/ 	.short	0x0005
        /*0062*/ 	.short	0x0020
        /*0064*/ 	.byte	0x00, 0xf0, 0x11, 0x00


	//----- nvinfo : EIATTR_KPARAM_INFO
	.align		4
.L_19:
        /*0068*/ 	.byte	0x04, 0x17
        /*006a*/ 	.short	(.L_21 - .L_20)
.L_20:
        /*006c*/ 	.word	0x00000000
        /*0070*/ 	.short	0x0004
        /*0072*/ 	.short	0x001c
        /*0074*/ 	.byte	0x00, 0xf0, 0x11, 0x00


	//----- nvinfo : EIATTR_KPARAM_INFO
	.align		4
.L_21:
        /*0078*/ 	.byte	0x04, 0x17
        /*007a*/ 	.short	(.L_23 - .L_22)
.L_22:
        /*007c*/ 	.word	0x00000000
        /*0080*/ 	.short	0x0003
        /*0082*/ 	.short	0x0018
        /*0084*/ 	.byte	0x00, 0xf0, 0x11, 0x00


	//----- nvinfo : EIATTR_KPARAM_INFO
	.align		4
.L_23:
        /*0088*/ 	.byte	0x04, 0x17
        /*008a*/ 	.short	(.L_25 - .L_24)
.L_24:
        /*008c*/ 	.word	0x00000000
        /*0090*/ 	.short	0x0002
        /*0092*/ 	.short	0x0010
        /*0094*/ 	.byte	0x00, 0xf4, 0x21, 0x00


	//----- nvinfo : EIATTR_KPARAM_INFO
	.align		4
.L_25:
        /*0098*/ 	.byte	0x04, 0x17
        /*009a*/ 	.short	(.L_27 - .L_26)
.L_26:
        /*009c*/ 	.word	0x00000000
        /*00a0*/ 	.short	0x0001
        /*00a2*/ 	.short	0x0008
        /*00a4*/ 	.byte	0x00, 0xf4, 0x21, 0x00


	//----- nvinfo : EIATTR_KPARAM_INFO
	.align		4
.L_27:
        /*00a8*/ 	.byte	0x04, 0x17
        /*00aa*/ 	.short	(.L_29 - .L_28)
.L_28:
        /*00ac*/ 	.word	0x00000000
        /*00b0*/ 	.short	0x0000
        /*00b2*/ 	.short	0x0000
        /*00b4*/ 	.byte	0x00, 0xf4, 0x21, 0x00


	//----- nvinfo : EIATTR_SPARSE_MMA_MASK
	.align		4
.L_29:
        /*00b8*/ 	.byte	0x03, 0x50
        /*00ba*/ 	.short	0x0000


	//----- nvinfo : EIATTR_MAXREG_COUNT
	.align		4
        /*00bc*/ 	.byte	0x03, 0x1b
        /*00be*/ 	.short	0x00ff


	//----- nvinfo : EIATTR_NUM_BARRIERS
	.align		4
        /*00c0*/ 	.byte	0x02, 0x4c
        /*00c2*/ 	.byte	0x01
	.zero		1


	//----- nvinfo : EIATTR_ANNOTATIONS
	.align		4
        /*00c4*/ 	.byte	0x04, 0x55
        /*00c6*/ 	.short	(.L_31 - .L_30)


	//   ....[0]....
.L_30:
        /*00c8*/ 	.word	0x00000001
        /*00cc*/ 	.byte	0x70, 0x11, 0x00, 0x00, 0x01, 0x00, 0x00, 0x00, 0xb0, 0x11, 0x00, 0x00, 0x01, 0x00, 0x00, 0x00
        /* <DEDUP_REMOVED lines=272> */
        /*11dc*/ 	.byte	0x00, 0x45, 0x00, 0x00, 0x01, 0x00, 0x00, 0x00, 0x10, 0x45, 0x00, 0x00


	//----- nvinfo : EIATTR_MERCURY_ISA_VERSION
	.align		4
.L_31:
        /*11e8*/ 	.byte	0x03, 0x5f
        /*11ea*/ 	.short	0x0101


	//----- nvinfo : EIATTR_INT_WARP_WIDE_INSTR_OFFSETS
	.align		4
        /*11ec*/ 	.byte	0x04, 0x31
        /*11ee*/ 	.short	(.L_33 - .L_32)


	//   ....[0]....
.L_32:
        /*11f0*/ 	.word	0x00001e40


	//   ....[1]....
        /*11f4*/ 	.word	0x00001e60


	//   ....[2]....
        /*11f8*/ 	.word	0x00001e70


	//   ....[3]....
        /*11fc*/ 	.word	0x00001f50


	//   ....[4]....
        /*1200*/ 	.word	0x00002d00


	//   ....[5]....
        /*1204*/ 	.word	0x00002d10


	//   ....[6]....
        /*1208*/ 	.word	0x00002d80


	//   ....[7]....
        /*120c*/ 	.word	0x00002d90


	//----- nvinfo : EIATTR_COOP_GROUP_MASK_REGIDS
	.align		4
.L_33:
        /*1210*/ 	.byte	0x04, 0x29
        /*1212*/ 	.short	(.L_35 - .L_34)


	//   ....[0]....
.L_34:
        /*1214*/ 	.word	0xffffffff


	//   ....[1]....
        /*1218*/ 	.word	0xffffffff


	//   ....[2]....
        /*121c*/ 	.word	0xffffffff


	//----- nvinfo : EIATTR_COOP_GROUP_INSTR_OFFSETS
	.align		4
.L_35:
        /*1220*/ 	.byte	0x04, 0x28
        /*1222*/ 	.short	(.L_37 - .L_36)


	//   ....[0]....
.L_36:
        /*1224*/ 	.word	0x00000160


	//   ....[1]....
        /*1228*/ 	.word	0x00000710


	//   ....[2]....
        /*122c*/ 	.word	0x00000d00


	//----- nvinfo : EIATTR_MBARRIER_INSTR_OFFSETS
	.align		4
.L_37:
        /*1230*/ 	.byte	0x04, 0x39
        /*1232*/ 	.short	(.L_39 - .L_38)


	//   ....[0]....
.L_38:
        /*1234*/ 	.word	0x00001fd0
        /*1238*/ 	.word	0x000000ff
        /*123c*/ 	.word	0x00024000
        /*1240*/ 	.short	0x0100
        /*1242*/ 	.byte	0x18
	.zero		1


	//   ....[1]....
        /*1244*/ 	.word	0x00001ff0
        /*1248*/ 	.word	0x000000ff
        /*124c*/ 	.word	0x00024008
        /*1250*/ 	.short	0x0100
        /*1252*/ 	.byte	0x18
	.zero		1


	//   ....[2]....
        /*1254*/ 	.word	0x00002010
        /*1258*/ 	.word	0x000000ff
        /*125c*/ 	.word	0x00024010
        /*1260*/ 	.short	0x0100
        /*1262*/ 	.byte	0x18
	.zero		1


	//   ....[3]....
        /*1264*/ 	.word	0x00002e40
        /*1268*/ 	.word	0x000000ff
        /*126c*/ 	.word	0x00024000
        /*1270*/ 	.short	0x010a
        /*1272*/ 	.byte	0x12
	.zero		1


	//   ....[4]....
        /*1274*/ 	.word	0x00003c50
        /*1278*/ 	.word	0x000000ff
        /*127c*/ 	.word	0x00024000
        /*1280*/ 	.short	0x0108
        /*1282*/ 	.byte	0x18
	.zero		1


	//   ....[5]....
        /*1284*/ 	.word	0x00003cc0
        /*1288*/ 	.word	0x000000ff
        /*128c*/ 	.word	0x00024008
        /*1290*/ 	.short	0x0108
        /*1292*/ 	.byte	0x18
	.zero		1


	//   ....[6]....
        /*1294*/ 	.word	0x00003d40
        /*1298*/ 	.word	0x000000ff
        /*129c*/ 	.word	0x00024010
        /*12a0*/ 	.short	0x0108
        /*12a2*/ 	.byte	0x18
	.zero		1


	//   ....[7]....
        /*12a4*/ 	.word	0x000050b0
        /*12a8*/ 	.word	0x000000ff
        /*12ac*/ 	.word	0x00024000
        /*12b0*/ 	.short	0x010a
        /*12b2*/ 	.byte	0x12
	.zero		1


	//----- nvinfo : EIATTR_NUM_MBARRIERS
	.align		4
.L_39:
        /*12b4*/ 	.byte	0x03, 0x38
        /*12b6*/ 	.short	0x0003


	//----- nvinfo : EIATTR_EXIT_INSTR_OFFSETS
	.align		4
        /*12b8*/ 	.byte	0x04, 0x1c
        /*12ba*/ 	.short	(.L_41 - .L_40)


	//   ....[0]....
.L_40:
        /*12bc*/ 	.word	0x000050a0


	//----- nvinfo : EIATTR_REQNTID
	.align		4
.L_41:
        /*12c0*/ 	.byte	0x04, 0x10
        /*12c2*/ 	.short	(.L_43 - .L_42)
.L_42:
        /*12c4*/ 	.word	0x00000080
        /*12c8*/ 	.word	0x00000001
        /*12cc*/ 	.word	0x00000001


	//----- nvinfo : EIATTR_CRS_STACK_SIZE
	.align		4
.L_43:
        /*12d0*/ 	.byte	0x04, 0x1e
        /*12d2*/ 	.short	(.L_45 - .L_44)
.L_44:
        /*12d4*/ 	.word	0x00000000


	//----- nvinfo : EIATTR_CBANK_PARAM_SIZE
	.align		4
.L_45:
        /*12d8*/ 	.byte	0x03, 0x19
        /*12da*/ 	.short	0x0050


	//----- nvinfo : EIATTR_PARAM_CBANK
	.align		4
        /*12dc*/ 	.byte	0x04, 0x0a
        /*12de*/ 	.short	(.L_47 - .L_46)
	.align		4
.L_46:
        /*12e0*/ 	.word	index@(.nv.constant0.gluon_wgmma)
        /*12e4*/ 	.short	0x0210
        /*12e6*/ 	.short	0x0050


	//----- nvinfo : EIATTR_SW_WAR
	.align		4
.L_47:
        /*12e8*/ 	.byte	0x04, 0x36
        /*12ea*/ 	.short	(.L_49 - .L_48)
.L_48:
        /*12ec*/ 	.word	0x00000008
.L_49:


//--------------------- .nv.callgraph             --------------------------
	.section	.nv.callgraph,"",@"SHT_CUDA_CALLGRAPH"
	.align	4
	.sectionentsize	8
	.align		4
        /*0000*/ 	.word	0x00000000
	.align		4
        /*0004*/ 	.word	0xffffffff
	.align		4
        /*0008*/ 	.word	0x00000000
	.align		4
        /*000c*/ 	.word	0xfffffffe
	.align		4
        /*0010*/ 	.word	0x00000000
	.align		4
        /*0014*/ 	.word	0xfffffffd
	.align		4
        /*0018*/ 	.word	0x00000000
	.align		4
        /*001c*/ 	.word	0xfffffffc


//--------------------- .text.gluon_wgmma         --------------------------
	.section	.text.gluon_wgmma,"ax",@progbits
	.align	128
        .global         gluon_wgmma
        .type           gluon_wgmma,@function
        .size           gluon_wgmma,(.L_x_52 - gluon_wgmma)
        .other          gluon_wgmma,@"STO_CUDA_ENTRY STV_DEFAULT"
gluon_wgmma:
.text.gluon_wgmma:
[----:B------:R-:W1:Y:S01]  /*0000*/  LDC R1, c[0x0][0x28] ;  /* 0x00000a00ff017b82 */ /* 0x000e620000000800 */
[----:B------:R-:W2:Y:S07]  /*0010*/  S2R R3, SR_TID.X ;  /* 0x0000000000037919 */ /* 0x000eae0000002100 */
[----:B------:R-:W3:Y:S01]  /*0020*/  S2UR UR4, SR_CgaCtaId ;  /* 0x00000000000479c3 */ /* 0x000ee20000008800 */
[----:B------:R-:W-:Y:S01]  /*0030*/  UMOV UR24, 0x400 ;  /* 0x0000040000187882 */ /* 0x000fe20000000000 */
[----:B------:R-:W-:Y:S01]  /*0040*/  ULDC UR6, c[0x0][0xc] ;  /* 0x0000030000067ab9 */ /* 0x000fe20000000800 */
[----:B------:R-:W-:Y:S01]  /*0050*/  ULDC.64 UR30, c[0x0][0x250] ;  /* 0x00009400001e7ab9 */ /* 0x000fe20000000a00 */
[----:B------:R-:W-:Y:S01]  /*0060*/  BSSY B0, `(.L_x_0) ;  /* 0x0000020000007945 */ /* 0x000fe20003800000 */
[----:B-1----:R-:W-:-:S03]  /*0070*/  VIADD R1, R1, 0xfffffd90 ;  /* 0xfffffd9001017836 */ /* 0x002fc60000000000 */
[----:B------:R-:W1:Y:S08]  /*0080*/  LDC R6, c[0x0][0x228] ;  /* 0x00008a00ff067b82 */ /* 0x000e700000000800 */
[----:B------:R-:W4:Y:S08]  /*0090*/  LDC R13, c[0x0][0x230] ;  /* 0x00008c00ff0d7b82 */ /* 0x000f300000000800 */
[----:B------:R-:W-:Y:S01]  /*00a0*/  S2UR UR25, SR_CTAID.Y ;  /* 0x00000000001979c3 */ /* 0x000fe20000002600 */
[----:B---3--:R-:W-:-:S03]  /*00b0*/  ULEA UR24, UR4, UR24, 0x18 ;  /* 0x0000001804187291 */ /* 0x008fc6000f8ec03f */
[----:B------:R-:W-:Y:S01]  /*00c0*/  ULDC UR4, c[0x0][0x10] ;  /* 0x0000040000047ab9 */ /* 0x000fe20000000800 */
[----:B--2---:R-:W-:-:S03]  /*00d0*/  LOP3.LUT R2, R3, 0x7f, RZ, 0xc0, !PT ;  /* 0x0000007f03027812 */ /* 0x004fc600078ec0ff */
[----:B------:R-:W2:Y:S01]  /*00e0*/  S2UR UR5, SR_CTAID.Z ;  /* 0x00000000000579c3 */ /* 0x000ea20000002700 */
[----:B-1----:R-:W-:Y:S01]  /*00f0*/  VIADD R6, R6, 0xffffffff ;  /* 0xffffffff06067836 */ /* 0x002fe20000000000 */
[C---:B------:R-:W-:Y:S02]  /*0100*/  ISETP.GE.U32.AND P0, PT, R2.reuse, 0x20, PT ;  /* 0x000000200200780c */ /* 0x040fe40003f06070 */
[C---:B------:R-:W-:Y:S02]  /*0110*/  ISETP.NE.U32.AND P2, PT, R2.reuse, RZ, PT ;  /* 0x000000ff0200720c */ /* 0x040fe40003f45070 */
[----:B------:R-:W-:Y:S02]  /*0120*/  LEA R12, R2, UR24, 0x2 ;  /* 0x00000018020c7c11 */ /* 0x000fe4000f8e10ff */
[----:B------:R-:W1:Y:S01]  /*0130*/  S2UR UR40, SR_CTAID.X ;  /* 0x00000000002879c3 */ /* 0x000e620000002500 */
[----:B----4-:R-:W-:-:S06]  /*0140*/  VIADD R9, R13, 0xffffffff ;  /* 0xffffffff0d097836 */ /* 0x010fcc0000000000 */
[----:B------:R3:W-:Y:S01]  /*0150*/  @!P0 STS [R12], RZ ;  /* 0x000000ff0c008388 */ /* 0x0007e20000000800 */
[----:B------:R-:W-:-:S03]  /*0160*/  NOP ;  /* 0x0000000000007918 */ /* 0x000fc60000000000 */
[----:B------:R3:W-:Y:S01]  /*0170*/  @!P2 STS [UR24+0x24], R6 ;  /* 0x00002406ff00a988 */ /* 0x0007e20008000818 */
[----:B--2---:R-:W-:-:S03]  /*0180*/  UIMAD UR4, UR5, UR4, UR25 ;  /* 0x00000004050472a4 */ /* 0x004fc6000f8e0219 */
[----:B------:R3:W-:Y:S01]  /*0190*/  @!P2 STS [UR24+0x20], R9 ;  /* 0x00002009ff00a988 */ /* 0x0007e20008000818 */
[----:B-1----:R-:W-:-:S04]  /*01a0*/  UIMAD UR4, UR4, UR6, UR40 ;  /* 0x00000006040472a4 */ /* 0x002fc8000f8e0228 */
[----:B------:R-:W-:-:S03]  /*01b0*/  UIMAD UR5, UR4, 0x180, URZ ;  /* 0x00000180040578a4 */ /* 0x000fc6000f8e023f */
[----:B------:R-:W-:Y:S01]  /*01c0*/  UMOV UR4, URZ ;  /* 0x0000003f00047c82 */ /* 0x000fe20008000000 */
[----:B------:R-:W-:-:S04]  /*01d0*/  UIADD3 UR26, UP0, UR5, UR30, URZ ;  /* 0x0000001e051a7290 */ /* 0x000fc8000ff1e03f */
[----:B------:R-:W-:Y:S01]  /*01e0*/  ULEA.HI.X.SX32 UR27, UR5, UR31, 0x1, UP0 ;  /* 0x0000001f051b7291 */ /* 0x000fe200080f0e3f */
[----:B---3--:R-:W-:Y:S11]  /*01f0*/  @P2 BRA `(.L_x_1) ;  /* 0x0000000000182947 */ /* 0x008ff60003800000 */
[----:B------:R-:W1:Y:S01]  /*0200*/  LDS R0, [UR24+0x8] ;  /* 0x00000818ff007984 */ /* 0x000e620008000800 */
[----:B------:R-:W2:Y:S01]  /*0210*/  LDC.64 R10, c[0x0][0x210] ;  /* 0x00008400ff0a7b82 */ /* 0x000ea20000000a00 */
[----:B------:R-:W-:Y:S02]  /*0220*/  IMAD.MOV.U32 R5, RZ, RZ, 0x70 ;  /* 0x00000070ff057424 */ /* 0x000fe400078e00ff */
[----:B--2---:R2:W-:Y:S03]  /*0230*/  STS.64 [UR24], R10 ;  /* 0x0000000aff007988 */ /* 0x0045e60008000a18 */
[----:B-1----:R-:W-:-:S05]  /*0240*/  LOP3.LUT R0, R0, 0x10, R5, 0xd8, !PT ;  /* 0x0000001000007812 */ /* 0x002fca00078ed805 */
[----:B------:R2:W-:Y:S02]  /*0250*/  STS [UR24+0x8], R0 ;  /* 0x00000800ff007988 */ /* 0x0005e40008000818 */
.L_x_1:
[----:B------:R-:W-:Y:S05]  /*0260*/  BSYNC B0 ;  /* 0x0000000000007941 */ /* 0x000fea0003800000 */
.L_x_0:
[----:B------:R-:W-:Y:S04]  /*0270*/  BSSY B0, `(.L_x_2) ;  /* 0x000000a000007945 */ /* 0x000fe80003800000 */
[----:B------:R-:W-:Y:S05]  /*0280*/  @P2 BRA `(.L_x_3) ;  /* 0x0000000000202947 */ /* 0x000fea0003800000 */
[----:B--2---:R-:W1:Y:S01]  /*0290*/  LDS R0, [UR24+0x34] ;  /* 0x00003418ff007984 */ /* 0x004e620008000800 */
[----:B------:R-:W-:Y:S02]  /*02a0*/  IMAD.MOV.U32 R5, RZ, RZ, 0x3f000000 ;  /* 0x3f000000ff057424 */ /* 0x000fe400078e00ff */
[----:B------:R-:W-:Y:S01]  /*02b0*/  @!P2 IMAD.MOV.U32 R4, RZ, RZ, 0x7f ;  /* 0x0000007fff04a424 */ /* 0x000fe200078e00ff */
[----:B------:R-:W2:Y:S02]  /*02c0*/  @!P2 LDS R7, [UR24+0x38] ;  /* 0x00003818ff07a984 */ /* 0x000ea40008000800 */
[----:B-1----:R-:W-:Y:S02]  /*02d0*/  LOP3.LUT R0, R0, 0xff000000, R5, 0xb8, !PT ;  /* 0xff00000000007812 */ /* 0x002fe400078eb805 */
[----:B--2---:R-:W-:-:S03]  /*02e0*/  @!P2 LOP3.LUT R4, R7, 0xff, R4, 0xb8, !PT ;  /* 0x000000ff0704a812 */ /* 0x004fc600078eb804 */
[----:B------:R1:W-:Y:S04]  /*02f0*/  STS [UR24+0x34], R0 ;  /* 0x00003400ff007988 */ /* 0x0003e80008000818 */
[----:B------:R1:W-:Y:S02]  /*0300*/  @!P2 STS [UR24+0x38], R4 ;  /* 0x00003804ff00a988 */ /* 0x0003e40008000818 */
.L_x_3:
[----:B------:R-:W-:Y:S05]  /*0310*/  BSYNC B0 ;  /* 0x0000000000007941 */ /* 0x000fea0003800000 */
.L_x_2:
[----:B------:R-:W-:Y:S04]  /*0320*/  BSSY B0, `(.L_x_4) ;  /* 0x000000e000007945 */ /* 0x000fe80003800000 */
[----:B------:R-:W-:Y:S05]  /*0330*/  @P2 BRA `(.L_x_5) ;  /* 0x0000000000302947 */ /* 0x000fea0003800000 */
[----:B-1----:R-:W1:Y:S01]  /*0340*/  LDS R4, [UR24+0x34] ;  /* 0x00003418ff047984 */ /* 0x002e620008000800 */
[----:B--2---:R-:W2:Y:S03]  /*0350*/  LDC.64 R10, c[0x0][0x238] ;  /* 0x00008e00ff0a7b82 */ /* 0x004ea60000000a00 */
[----:B------:R-:W3:Y:S01]  /*0360*/  LDS R0, [UR24+0x1c] ;  /* 0x00001c18ff007984 */ /* 0x000ee20008000800 */
[C---:B--2---:R-:W-:Y:S01]  /*0370*/  SHF.L.U64.HI R8, R10.reuse, 0x1, R11 ;  /* 0x000000010a087819 */ /* 0x044fe2000001020b */
[----:B------:R-:W-:-:S03]  /*0380*/  IMAD.SHL.U32 R5, R10, 0x2, RZ ;  /* 0x000000020a057824 */ /* 0x000fc600078e00ff */
[--C-:B------:R-:W-:Y:S02]  /*0390*/  SHF.R.U32.HI R7, RZ, 0x4, R8.reuse ;  /* 0x00000004ff077819 */ /* 0x100fe40000011608 */
[----:B------:R-:W-:-:S05]  /*03a0*/  SHF.R.U64 R5, R5, 0x4, R8 ;  /* 0x0000000405057819 */ /* 0x000fca0000001208 */
[----:B------:R4:W-:Y:S01]  /*03b0*/  STS [UR24+0xc], R5 ;  /* 0x00000c05ff007988 */ /* 0x0009e20008000818 */
[----:B-1----:R-:W-:Y:S02]  /*03c0*/  LOP3.LUT R4, R4, 0x7, RZ, 0xb8, !PT ;  /* 0x0000000704047812 */ /* 0x002fe400078eb8ff */
[----:B---3--:R-:W-:-:S03]  /*03d0*/  LOP3.LUT R0, R0, 0xf, R7, 0xb8, !PT ;  /* 0x0000000f00007812 */ /* 0x008fc600078eb807 */
[----:B------:R4:W-:Y:S04]  /*03e0*/  STS [UR24+0x34], R4 ;  /* 0x00003404ff007988 */ /* 0x0009e80008000818 */
[----:B------:R4:W-:Y:S02]  /*03f0*/  STS [UR24+0x1c], R0 ;  /* 0x00001c00ff007988 */ /* 0x0009e40008000818 */
.L_x_5:
[----:B------:R-:W-:Y:S05]  /*0400*/  BSYNC B0 ;  /* 0x0000000000007941 */ /* 0x000fea0003800000 */
.L_x_4:
[----:B------:R-:W-:Y:S04]  /*0410*/  BSSY B1, `(.L_x_6) ;  /* 0x000001a000017945 */ /* 0x000fe80003800000 */
[----:B------:R-:W-:Y:S04]  /*0420*/  BSSY B0, `(.L_x_7) ;  /* 0x0000015000007945 */ /* 0x000fe80003800000 */
[----:B------:R-:W-:Y:S05]  /*0430*/  @P2 BRA `(.L_x_8) ;  /* 0x0000000000202947 */ /* 0x000fea0003800000 */
[----:B-12-4-:R-:W1:Y:S02]  /*0440*/  LDS R0, [UR24+0x34] ;  /* 0x00003418ff007984 */ /* 0x016e640008000800 */
[----:B-1----:R-:W-:-:S05]  /*0450*/  LOP3.LUT R0, R0, 0x38, RZ, 0xb8, !PT ;  /* 0x0000003800007812 */ /* 0x002fca00078eb8ff */
[----:B------:R1:W-:Y:S01]  /*0460*/  STS [UR24+0x34], R0 ;  /* 0x00003400ff007988 */ /* 0x0003e20008000818 */
[----:B------:R-:W-:Y:S05]  /*0470*/  @P2 BRA `(.L_x_9) ;  /* 0x0000000000202947 */ /* 0x000fea0003800000 */
[----:B-1----:R-:W1:Y:S01]  /*0480*/  LDS R0, [UR24+0x8] ;  /* 0x00000818ff007984 */ /* 0x002e620008000800 */
[----:B------:R-:W-:-:S05]  /*0490*/  IMAD.MOV.U32 R5, RZ, RZ, 0x780 ;  /* 0x00000780ff057424 */ /* 0x000fca00078e00ff */
[----:B-1----:R-:W-:-:S05]  /*04a0*/  LOP3.LUT R0, R0, 0x300, R5, 0xd8, !PT ;  /* 0x0000030000007812 */ /* 0x002fca00078ed805 */
[----:B------:R3:W-:Y:S02]  /*04b0*/  STS [UR24+0x8], R0 ;  /* 0x00000800ff007988 */ /* 0x0007e40008000818 */
.L_x_8:
[----:B------:R-:W-:Y:S05]  /*04c0*/  @P2 BRA `(.L_x_10) ;  /* 0x0000000000282947 */ /* 0x000fea0003800000 */
[----:B-1234-:R-:W1:Y:S02]  /*04d0*/  LDS R0, [UR24+0x8] ;  /* 0x00000818ff007984 */ /* 0x01ee640008000800 */
[----:B-1----:R-:W-:-:S05]  /*04e0*/  LOP3.LUT R0, R0, 0x1800, RZ, 0xb8, !PT ;  /* 0x0000180000007812 */ /* 0x002fca00078eb8ff */
[----:B------:R2:W-:Y:S02]  /*04f0*/  STS [UR24+0x8], R0 ;  /* 0x00000800ff007988 */ /* 0x0005e40008000818 */
.L_x_9:
[----:B------:R-:W-:Y:S05]  /*0500*/  @P2 BREAK B0 ;  /* 0x0000000000002942 */ /* 0x000fea0003800000 */
[----:B------:R-:W-:Y:S05]  /*0510*/  @P2 BRA `(.L_x_11) ;  /* 0x0000000000242947 */ /* 0x000fea0003800000 */
[----:B------:R-:W3:Y:S01]  /*0520*/  LDS R5, [UR24+0x8] ;  /* 0x00000818ff057984 */ /* 0x000ee20008000800 */
[----:B-12---:R-:W-:-:S05]  /*0530*/  IMAD.MOV.U32 R0, RZ, RZ, 0x6000 ;  /* 0x00006000ff007424 */ /* 0x006fca00078e00ff */
[----:B---3--:R-:W-:-:S04]  /*0540*/  LOP3.LUT R0, R5, 0x6000, R0, 0xd8, !PT ;  /* 0x0000600005007812 */ /* 0x008fc800078ed800 */
[----:B------:R-:W-:-:S05]  /*0550*/  LOP3.LUT R0, R0, 0x400000, RZ, 0xb8, !PT ;  /* 0x0040000000007812 */ /* 0x000fca00078eb8ff */
[----:B------:R1:W-:Y:S02]  /*0560*/  STS [UR24+0x8], R0 ;  /* 0x00000800ff007988 */ /* 0x0003e40008000818 */
.L_x_10:
[----:B------:R-:W-:Y:S05]  /*0570*/  BSYNC B0 ;  /* 0x0000000000007941 */ /* 0x000fea0003800000 */
.L_x_7:
[----:B-1234-:R-:W1:Y:S02]  /*0580*/  @!P2 LDS R0, [UR24+0x8] ;  /* 0x00000818ff00a984 */ /* 0x01ee640008000800 */
[----:B-1----:R-:W-:-:S05]  /*0590*/  @!P2 LOP3.LUT R0, R0, 0x8000, RZ, 0xb8, !PT ;  /* 0x000080000000a812 */ /* 0x002fca00078eb8ff */
[----:B------:R3:W-:Y:S02]  /*05a0*/  @!P2 STS [UR24+0x8], R0 ;  /* 0x00000800ff00a988 */ /* 0x0007e40008000818 */
.L_x_11:
[----:B------:R-:W-:Y:S05]  /*05b0*/  BSYNC B1 ;  /* 0x0000000000017941 */ /* 0x000fea0003800000 */
.L_x_6:
[----:B------:R-:W-:Y:S05]  /*05c0*/  WARPSYNC.ALL ;  /* 0x0000000000007948 */ /* 0x000fea0003800000 */
[----:B------:R-:W-:Y:S05]  /*05d0*/  @P0 BRA `(.L_x_12) ;  /* 0x0000000000280947 */ /* 0x000fea0003800000 */
[----:B-123--:R-:W1:Y:S01]  /*05e0*/  S2R R0, SR_LANEID ;  /* 0x0000000000007919 */ /* 0x00ee620000000000 */
[----:B------:R-:W-:Y:S05]  /*05f0*/  WARPSYNC.ALL ;  /* 0x0000000000007948 */ /* 0x000fea0003800000 */
[----:B-1----:R-:W-:-:S05]  /*0600*/  IMAD.SHL.U32 R0, R0, 0x4, RZ ;  /* 0x0000000400007824 */ /* 0x002fca00078e00ff */
[----:B------:R-:W1:Y:S01]  /*0610*/  LDS R7, [R0+UR24] ;  /* 0x0000001800077984 */ /* 0x000e620008000800 */
[----:B------:R-:W-:-:S05]  /*0620*/  IADD3 R4, P1, R0, UR26, RZ ;  /* 0x0000001a00047c10 */ /* 0x000fca000ff3e0ff */
[----:B------:R-:W-:-:S05]  /*0630*/  IMAD.X R5, RZ, RZ, UR27, P1 ;  /* 0x0000001bff057e24 */ /* 0x000fca00088e06ff */
[----:B-1----:R4:W5:Y:S01]  /*0640*/  ATOMG.E.EXCH.STRONG.GPU PT, RZ, [R4], R7 ;  /* 0x0000000704ff73a8 */ /* 0x00296200041ee100 */
[----:B------:R-:W-:-:S04]  /*0650*/  DEPBAR {5,4,3,2,1,0} ;  /* 0x0000003f0000791a */ /* 0x000fc80000000000 */
[----:B------:R4:W-:Y:S01]  /*0660*/  UTMACCTL.IV [UR26] ;  /* 0x000000001a0079b9 */ /* 0x0009e20008000000 */
[----:B------:R-:W-:Y:S01]  /*0670*/  NOP ;  /* 0x0000000000007918 */ /* 0x000fe20000000000 */
.L_x_12:
[----:B------:R-:W-:Y:S05]  /*0680*/  @P0 BRA `(.L_x_13) ;  /* 0x00000000000c0947 */ /* 0x000fea0003800000 */
[----:B------:R0:W-:Y:S01]  /*0690*/  UTMACMDFLUSH ;  /* 0x00000000000079b7 */ /* 0x0001e20000000000 */
[----:B------:R-:W-:Y:S05]  /*06a0*/  @P0 BRA `(.L_x_13) ;  /* 0x0000000000040947 */ /* 0x000fea0003800000 */
[----:B------:R-:W-:-:S04]  /*06b0*/  DEPBAR.LE SB0, 0x0 ;  /* 0x000080000000791a */ /* 0x000fc80000000000 */
.L_x_13:
[----:B------:R-:W-:Y:S05]  /*06c0*/  WARPSYNC.ALL ;  /* 0x0000000000007948 */ /* 0x000fea0003800000 */
[----:B-----5:R-:W-:Y:S06]  /*06d0*/  BAR.SYNC.DEFER_BLOCKING 0x0 ;  /* 0x0000000000007b1d */ /* 0x020fec0000010000 */
[----:B------:R-:W-:Y:S02]  /*06e0*/  BSSY B1, `(.L_x_14) ;  /* 0x000000b000017945 */ /* 0x000fe40003800000 */
[----:B------:R-:W-:Y:S06]  /*06f0*/  BAR.SYNC.DEFER_BLOCKING 0x0 ;  /* 0x0000000000007b1d */ /* 0x000fec0000010000 */
[----:B------:R1:W-:Y:S01]  /*0700*/  @!P0 STS [R12], RZ ;  /* 0x000000ff0c008388 */ /* 0x0003e20000000800 */
[----:B------:R-:W-:Y:S01]  /*0710*/  NOP ;  /* 0x0000000000007918 */ /* 0x000fe20000000000 */
[----:B------:R-:W-:Y:S05]  /*0720*/  @P2 BRA `(.L_x_15) ;  /* 0x0000000000182947 */ /* 0x000fea0003800000 */
[----:B-123--:R-:W1:Y:S01]  /*0730*/  LDS R0, [UR24+0x8] ;  /* 0x00000818ff007984 */ /* 0x00ee620008000800 */
[----:B------:R-:W2:Y:S01]  /*0740*/  LDC.64 R10, c[0x0][0x218] ;  /* 0x00008600ff0a7b82 */ /* 0x000ea20000000a00 */
[----:B----4-:R-:W-:Y:S02]  /*0750*/  IMAD.MOV.U32 R5, RZ, RZ, 0x70 ;  /* 0x00000070ff057424 */ /* 0x010fe400078e00ff */
[----:B--2---:R2:W-:Y:S03]  /*0760*/  STS.64 [UR24], R10 ;  /* 0x0000000aff007988 */ /* 0x0045e60008000a18 */
[----:B-1----:R-:W-:-:S05]  /*0770*/  LOP3.LUT R0, R0, 0x10, R5, 0xd8, !PT ;  /* 0x0000001000007812 */ /* 0x002fca00078ed805 */
[----:B------:R2:W-:Y:S02]  /*0780*/  STS [UR24+0x8], R0 ;  /* 0x00000800ff007988 */ /* 0x0005e40008000818 */
.L_x_15:
[----:B----4-:R-:W-:Y:S05]  /*0790*/  BSYNC B1 ;  /* 0x0000000000017941 */ /* 0x010fea0003800000 */
.L_x_14:
[----:B------:R-:W-:Y:S04]  /*07a0*/  BSSY B2, `(.L_x_16) ;  /* 0x000000f000027945 */ /* 0x000fe80003800000 */
[----:B------:R-:W-:Y:S04]  /*07b0*/  BSSY B1, `(.L_x_17) ;  /* 0x000000c000017945 */ /* 0x000fe80003800000 */
[----:B------:R-:W-:Y:S05]  /*07c0*/  @P2 BRA `(.L_x_18) ;  /* 0x0000000000282947 */ /* 0x000fea0003800000 */
[----:B-123--:R-:W1:Y:S01]  /*07d0*/  LDS R0, [UR24+0x34] ;  /* 0x00003418ff007984 */ /* 0x00ee620008000800 */
[----:B------:R-:W-:Y:S01]  /*07e0*/  IMAD.MOV.U32 R5, RZ, RZ, 0x3f000000 ;  /* 0x3f000000ff057424 */ /* 0x000fe200078e00ff */
[----:B------:R-:W-:Y:S05]  /*07f0*/  @P2 BREAK B1 ;  /* 0x0000000000012942 */ /* 0x000fea0003800000 */
[----:B-1----:R-:W-:-:S05]  /*0800*/  LOP3.LUT R0, R0, 0xff000000, R5, 0xb8, !PT ;  /* 0xff00000000007812 */ /* 0x002fca00078eb805 */
[----:B------:R1:W-:Y:S01]  /*0810*/  STS [UR24+0x34], R0 ;  /* 0x00003400ff007988 */ /* 0x0003e20008000818 */
[----:B------:R-:W-:Y:S05]  /*0820*/  @P2 BRA `(.L_x_19) ;  /* 0x0000000000182947 */ /* 0x000fea0003800000 */
[----:B------:R-:W2:Y:S01]  /*0830*/  LDS R5, [UR24+0x38] ;  /* 0x00003818ff057984 */ /* 0x000ea20008000800 */
[----:B-1----:R-:W-:-:S05]  /*0840*/  IMAD.MOV.U32 R0, RZ, RZ, 0xff ;  /* 0x000000ffff007424 */ /* 0x002fca00078e00ff */
[----:B--2---:R-:W-:-:S05]  /*0850*/  LOP3.LUT R0, R5, 0xff, R0, 0xb8, !PT ;  /* 0x000000ff05007812 */ /* 0x004fca00078eb800 */
[----:B------:R4:W-:Y:S02]  /*0860*/  STS [UR24+0x38], R0 ;  /* 0x00003800ff007988 */ /* 0x0009e40008000818 */
.L_x_18:
[----:B------:R-:W-:Y:S05]  /*0870*/  BSYNC B1 ;  /* 0x0000000000017941 */ /* 0x000fea0003800000 */
.L_x_17:
[----:B------:R1:W-:Y:S02]  /*0880*/  @!P2 STS [UR24+0x20], R9 ;  /* 0x00002009ff00a988 */ /* 0x0003e40008000818 */
.L_x_19:
[----:B------:R-:W-:Y:S05]  /*0890*/  BSYNC B2 ;  /* 0x0000000000027941 */ /* 0x000fea0003800000 */
.L_x_16:
[----:B------:R-:W-:Y:S05]  /*08a0*/  WARPSYNC.ALL ;  /* 0x0000000000007948 */ /* 0x000fea0003800000 */
[----:B-1234-:R-:W1:Y:S01]  /*08b0*/  LDC R0, c[0x0][0x22c] ;  /* 0x00008b00ff007b82 */ /* 0x01ee620000000800 */
[----:B------:R-:W-:Y:S01]  /*08c0*/  BSSY B2, `(.L_x_20) ;  /* 0x0000010000027945 */ /* 0x000fe20003800000 */
[----:B-1----:R-:W-:-:S05]  /*08d0*/  VIADD R0, R0, 0xffffffff ;  /* 0xffffffff00007836 */ /* 0x002fca0000000000 */
[----:B------:R1:W-:Y:S01]  /*08e0*/  @!P2 STS [UR24+0x24], R0 ;  /* 0x00002400ff00a988 */ /* 0x0003e20008000818 */
[----:B------:R-:W-:Y:S05]  /*08f0*/  @P2 BRA `(.L_x_21) ;  /* 0x0000000000302947 */ /* 0x000fea0003800000 */
[----:B------:R-:W2:Y:S01]  /*0900*/  LDS R5, [UR24+0x34] ;  /* 0x00003418ff057984 */ /* 0x000ea20008000800 */
[----:B------:R-:W3:Y:S03]  /*0910*/  LDC.64 R10, c[0x0][0x240] ;  /* 0x00009000ff0a7b82 */ /* 0x000ee60000000a00 */
[----:B------:R-:W4:Y:S01]  /*0920*/  LDS R4, [UR24+0x1c] ;  /* 0x00001c18ff047984 */ /* 0x000f220008000800 */
[C---:B---3--:R-:W-:Y:S01]  /*0930*/  SHF.L.U64.HI R8, R10.reuse, 0x1, R11 ;  /* 0x000000010a087819 */ /* 0x048fe2000001020b */
[----:B------:R-:W-:-:S03]  /*0940*/  IMAD.SHL.U32 R7, R10, 0x2, RZ ;  /* 0x000000020a077824 */ /* 0x000fc600078e00ff */
[--C-:B------:R-:W-:Y:S02]  /*0950*/  SHF.R.U32.HI R9, RZ, 0x4, R8.reuse ;  /* 0x00000004ff097819 */ /* 0x100fe40000011608 */
[----:B------:R-:W-:-:S05]  /*0960*/  SHF.R.U64 R7, R7, 0x4, R8 ;  /* 0x0000000407077819 */ /* 0x000fca0000001208 */
[----:B------:R3:W-:Y:S01]  /*0970*/  STS [UR24+0xc], R7 ;  /* 0x00000c07ff007988 */ /* 0x0007e20008000818 */
[----:B--2---:R-:W-:Y:S02]  /*0980*/  LOP3.LUT R5, R5, 0x7, RZ, 0xb8, !PT ;  /* 0x0000000705057812 */ /* 0x004fe400078eb8ff */
[----:B----4-:R-:W-:-:S03]  /*0990*/  LOP3.LUT R4, R4, 0xf, R9, 0xb8, !PT ;  /* 0x0000000f04047812 */ /* 0x010fc600078eb809 */
[----:B------:R3:W-:Y:S04]  /*09a0*/  STS [UR24+0x34], R5 ;  /* 0x00003405ff007988 */ /* 0x0007e80008000818 */
[----:B------:R3:W-:Y:S02]  /*09b0*/  STS [UR24+0x1c], R4 ;  /* 0x00001c04ff007988 */ /* 0x0007e40008000818 */
.L_x_21:
[----:B------:R-:W-:Y:S05]  /*09c0*/  BSYNC B2 ;  /* 0x0000000000027941 */ /* 0x000fea0003800000 */
.L_x_20:
[----:B------:R-:W-:Y:S04]  /*09d0*/  BSSY B3, `(.L_x_22) ;  /* 0x000001a000037945 */ /* 0x000fe80003800000 */
[----:B------:R-:W-:Y:S04]  /*09e0*/  BSSY B2, `(.L_x_23) ;  /* 0x0000015000027945 */ /* 0x000fe80003800000 */
[----:B------:R-:W-:Y:S05]  /*09f0*/  @P2 BRA `(.L_x_24) ;  /* 0x0000000000202947 */ /* 0x000fea0003800000 */
[----:B---3--:R-:W2:Y:S02]  /*0a00*/  LDS R4, [UR24+0x34] ;  /* 0x00003418ff047984 */ /* 0x008ea40008000800 */
[----:B--2---:R-:W-:-:S05]  /*0a10*/  LOP3.LUT R4, R4, 0x38, RZ, 0xb8, !PT ;  /* 0x0000003804047812 */ /* 0x004fca00078eb8ff */
[----:B------:R2:W-:Y:S01]  /*0a20*/  STS [UR24+0x34], R4 ;  /* 0x00003404ff007988 */ /* 0x0005e20008000818 */
[----:B------:R-:W-:Y:S05]  /*0a30*/  @P2 BRA `(.L_x_25) ;  /* 0x0000000000202947 */ /* 0x000fea0003800000 */
[----:B--2---:R-:W2:Y:S01]  /*0a40*/  LDS R4, [UR24+0x8] ;  /* 0x00000818ff047984 */ /* 0x004ea20008000800 */
[----:B------:R-:W-:-:S05]  /*0a50*/  IMAD.MOV.U32 R5, RZ, RZ, 0x780 ;  /* 0x00000780ff057424 */ /* 0x000fca00078e00ff */
[----:B--2---:R-:W-:-:S05]  /*0a60*/  LOP3.LUT R4, R4, 0x300, R5, 0xd8, !PT ;  /* 0x0000030004047812 */ /* 0x004fca00078ed805 */
[----:B------:R2:W-:Y:S02]  /*0a70*/  STS [UR24+0x8], R4 ;  /* 0x00000804ff007988 */ /* 0x0005e40008000818 */
.L_x_24:
[----:B------:R-:W-:Y:S05]  /*0a80*/  @P2 BRA `(.L_x_26) ;  /* 0x0000000000282947 */ /* 0x000fea0003800000 */
[----:B--23--:R-:W2:Y:S02]  /*0a90*/  LDS R4, [UR24+0x8] ;  /* 0x00000818ff047984 */ /* 0x00cea40008000800 */
[----:B--2---:R-:W-:-:S05]  /*0aa0*/  LOP3.LUT R4, R4, 0x1800, RZ, 0xb8, !PT ;  /* 0x0000180004047812 */ /* 0x004fca00078eb8ff */
[----:B------:R3:W-:Y:S02]  /*0ab0*/  STS [UR24+0x8], R4 ;  /* 0x00000804ff007988 */ /* 0x0007e40008000818 */
.L_x_25:
[----:B------:R-:W-:Y:S05]  /*0ac0*/  @P2 BREAK B2 ;  /* 0x0000000000022942 */ /* 0x000fea0003800000 */
[----:B------:R-:W-:Y:S05]  /*0ad0*/  @P2 BRA `(.L_x_27) ;  /* 0x0000000000242947 */ /* 0x000fea0003800000 */
[----:B--23--:R-:W2:Y:S01]  /*0ae0*/  LDS R4, [UR24+0x8] ;  /* 0x00000818ff047984 */ /* 0x00cea20008000800 */
[----:B------:R-:W-:-:S05]  /*0af0*/  IMAD.MOV.U32 R5, RZ, RZ, 0x6000 ;  /* 0x00006000ff057424 */ /* 0x000fca00078e00ff */
[----:B--2---:R-:W-:-:S04]  /*0b00*/  LOP3.LUT R4, R4, 0x6000, R5, 0xd8, !PT ;  /* 0x0000600004047812 */ /* 0x004fc800078ed805 */
[----:B------:R-:W-:-:S05]  /*0b10*/  LOP3.LUT R4, R4, 0x400000, RZ, 0xb8, !PT ;  /* 0x0040000004047812 */ /* 0x000fca00078eb8ff */
[----:B------:R4:W-:Y:S02]  /*0b20*/  STS [UR24+0x8], R4 ;  /* 0x00000804ff007988 */ /* 0x0009e40008000818 */
.L_x_26:
[----:B------:R-:W-:Y:S05]  /*0b30*/  BSYNC B2 ;  /* 0x0000000000027941 */ /* 0x000fea0003800000 */
.L_x_23:
[----:B--234-:R-:W2:Y:S02]  /*0b40*/  @!P2 LDS R4, [UR24+0x8] ;  /* 0x00000818ff04a984 */ /* 0x01cea40008000800 */
[----:B--2---:R-:W-:-:S05]  /*0b50*/  @!P2 LOP3.LUT R4, R4, 0x8000, RZ, 0xb8, !PT ;  /* 0x000080000404a812 */ /* 0x004fca00078eb8ff */
[----:B------:R4:W-:Y:S02]  /*0b60*/  @!P2 STS [UR24+0x8], R4 ;  /* 0x00000804ff00a988 */ /* 0x0009e40008000818 */
.L_x_27:
[----:B------:R-:W-:Y:S05]  /*0b70*/  BSYNC B3 ;  /* 0x0000000000037941 */ /* 0x000fea0003800000 */
.L_x_22:
[----:B------:R-:W-:Y:S05]  /*0b80*/  WARPSYNC.ALL ;  /* 0x0000000000007948 */ /* 0x000fea0003800000 */
[----:B------:R-:W-:-:S04]  /*0b90*/  UIADD3 UR29, UR5, 0x80, URZ ;  /* 0x00000080051d7890 */ /* 0x000fc8000fffe03f */
[----:B------:R-:W-:-:S04]  /*0ba0*/  UIADD3 UR28, UP0, UR29, UR30, URZ ;  /* 0x0000001e1d1c7290 */ /* 0x000fc8000ff1e03f */
[----:B------:R-:W-:Y:S01]  /*0bb0*/  ULEA.HI.X.SX32 UR29, UR29, UR31, 0x1, UP0 ;  /* 0x0000001f1d1d7291 */ /* 0x000fe200080f0e3f */
[----:B------:R-:W-:Y:S11]  /*0bc0*/  @P0 BRA `(.L_x_28) ;  /* 0x0000000000280947 */ /* 0x000ff60003800000 */
[----:B--234-:R-:W2:Y:S01]  /*0bd0*/  S2R R4, SR_LANEID ;  /* 0x0000000000047919 */ /* 0x01cea20000000000 */
[----:B------:R-:W-:Y:S05]  /*0be0*/  WARPSYNC.ALL ;  /* 0x0000000000007948 */ /* 0x000fea0003800000 */
[----:B--2---:R-:W-:-:S05]  /*0bf0*/  IMAD.SHL.U32 R8, R4, 0x4, RZ ;  /* 0x0000000404087824 */ /* 0x004fca00078e00ff */
[----:B------:R-:W2:Y:S01]  /*0c00*/  LDS R7, [R8+UR24] ;  /* 0x0000001808077984 */ /* 0x000ea20008000800 */
[----:B------:R-:W-:-:S05]  /*0c10*/  IADD3 R4, P1, R8, UR28, RZ ;  /* 0x0000001c08047c10 */ /* 0x000fca000ff3e0ff */
[----:B------:R-:W-:-:S05]  /*0c20*/  IMAD.X R5, RZ, RZ, UR29, P1 ;  /* 0x0000001dff057e24 */ /* 0x000fca00088e06ff */
[----:B--2---:R2:W5:Y:S01]  /*0c30*/  ATOMG.E.EXCH.STRONG.GPU PT, RZ, [R4], R7 ;  /* 0x0000000704ff73a8 */ /* 0x00456200041ee100 */
[----:B------:R-:W-:-:S04]  /*0c40*/  DEPBAR {5,4,3,2,1,0} ;  /* 0x0000003f0000791a */ /* 0x000fc80000000000 */
[----:B------:R2:W-:Y:S01]  /*0c50*/  UTMACCTL.IV [UR28] ;  /* 0x000000001c0079b9 */ /* 0x0005e20008000000 */
[----:B------:R-:W-:Y:S01]  /*0c60*/  NOP ;  /* 0x0000000000007918 */ /* 0x000fe20000000000 */
.L_x_28:
[----:B------:R-:W-:Y:S05]  /*0c70*/  @P0 BRA `(.L_x_29) ;  /* 0x00000000000c0947 */ /* 0x000fea0003800000 */
[----:B------:R0:W-:Y:S01]  /*0c80*/  UTMACMDFLUSH ;  /* 0x00000000000079b7 */ /* 0x0001e20000000000 */
[----:B------:R-:W-:Y:S05]  /*0c90*/  @P0 BRA `(.L_x_29) ;  /* 0x0000000000040947 */ /* 0x000fea0003800000 */
[----:B------:R-:W-:-:S04]  /*0ca0*/  DEPBAR.LE SB0, 0x0 ;  /* 0x000080000000791a */ /* 0x000fc80000000000 */
.L_x_29:
[----:B------:R-:W-:Y:S05]  /*0cb0*/  WARPSYNC.ALL ;  /* 0x0000000000007948 */ /* 0x000fea0003800000 */
[----:B-----5:R-:W-:Y:S06]  /*0cc0*/  BAR.SYNC.DEFER_BLOCKING 0x0 ;  /* 0x0000000000007b1d */ /* 0x020fec0000010000 */
[----:B------:R-:W-:Y:S02]  /*0cd0*/  BSSY B3, `(.L_x_30) ;  /* 0x000000b000037945 */ /* 0x000fe40003800000 */
[----:B------:R-:W-:Y:S06]  /*0ce0*/  BAR.SYNC.DEFER_BLOCKING 0x0 ;  /* 0x0000000000007b1d */ /* 0x000fec0000010000 */
[----:B------:R1:W-:Y:S01]  /*0cf0*/  @!P0 STS [R12], RZ ;  /* 0x000000ff0c008388 */ /* 0x0003e20000000800 */
[----:B------:R-:W-:Y:S01]  /*0d00*/  NOP ;  /* 0x0000000000007918 */ /* 0x000fe20000000000 */
[----:B------:R-:W-:Y:S05]  /*0d10*/  @P2 BRA `(.L_x_31) ;  /* 0x0000000000182947 */ /* 0x000fea0003800000 */
[----:B--234-:R-:W2:Y:S01]  /*0d20*/  LDS R4, [UR24+0x8] ;  /* 0x00000818ff047984 */ /* 0x01cea20008000800 */
[----:B------:R-:W3:Y:S01]  /*0d30*/  LDC.64 R8, c[0x0][0x220] ;  /* 0x00008800ff087b82 */ /* 0x000ee20000000a00 */
[----:B------:R-:W-:Y:S02]  /*0d40*/  IMAD.MOV.U32 R5, RZ, RZ, 0x70 ;  /* 0x00000070ff057424 */ /* 0x000fe400078e00ff */
[----:B---3--:R3:W-:Y:S03]  /*0d50*/  STS.64 [UR24], R8 ;  /* 0x00000008ff007988 */ /* 0x0087e60008000a18 */
[----:B--2---:R-:W-:-:S05]  /*0d60*/  LOP3.LUT R4, R4, 0x10, R5, 0xd8, !PT ;  /* 0x0000001004047812 */ /* 0x004fca00078ed805 */
[----:B------:R3:W-:Y:S02]  /*0d70*/  STS [UR24+0x8], R4 ;  /* 0x00000804ff007988 */ /* 0x0007e40008000818 */
.L_x_31:
[----:B--2---:R-:W-:Y:S05]  /*0d80*/  BSYNC B3 ;  /* 0x0000000000037941 */ /* 0x004fea0003800000 */
.L_x_30:
[----:B------:R-:W-:Y:S04]  /*0d90*/  BSSY B4, `(.L_x_32) ;  /* 0x0000011000047945 */ /* 0x000fe80003800000 */
[----:B------:R-:W-:Y:S04]  /*0da0*/  BSSY B3, `(.L_x_33) ;  /* 0x000000e000037945 */ /* 0x000fe80003800000 */
[----:B------:R-:W-:Y:S05]  /*0db0*/  @P2 BRA `(.L_x_34) ;  /* 0x0000000000242947 */ /* 0x000fea0003800000 */
[----:B---34-:R-:W2:Y:S01]  /*0dc0*/  LDS R4, [UR24+0x34] ;  /* 0x00003418ff047984 */ /* 0x018ea20008000800 */
[----:B------:R-:W-:-:S05]  /*0dd0*/  IMAD.MOV.U32 R5, RZ, RZ, 0x3f000000 ;  /* 0x3f000000ff057424 */ /* 0x000fca00078e00ff */
[----:B--2---:R-:W-:-:S05]  /*0de0*/  LOP3.LUT R4, R4, 0xff000000, R5, 0xb8, !PT ;  /* 0xff00000004047812 */ /* 0x004fca00078eb805 */
[----:B------:R2:W-:Y:S01]  /*0df0*/  STS [UR24+0x34], R4 ;  /* 0x00003404ff007988 */ /* 0x0005e20008000818 */
[----:B------:R-:W-:Y:S05]  /*0e00*/  @P2 BRA `(.L_x_35) ;  /* 0x00000000001c2947 */ /* 0x000fea0003800000 */
[----:B--2---:R-:W2:Y:S01]  /*0e10*/  LDS R4, [UR24+0x38] ;  /* 0x00003818ff047984 */ /* 0x004ea20008000800 */
[----:B------:R-:W-:-:S05]  /*0e20*/  IMAD.MOV.U32 R5, RZ, RZ, 0x7f ;  /* 0x0000007fff057424 */ /* 0x000fca00078e00ff */
[----:B--2---:R-:W-:-:S05]  /*0e30*/  LOP3.LUT R4, R4, 0xff, R5, 0xb8, !PT ;  /* 0x000000ff04047812 */ /* 0x004fca00078eb805 */
[----:B------:R2:W-:Y:S02]  /*0e40*/  STS [UR24+0x38], R4 ;  /* 0x00003804ff007988 */ /* 0x0005e40008000818 */
.L_x_34:
[----:B------:R-:W-:Y:S05]  /*0e50*/  @P2 BREAK B3 ;  /* 0x0000000000032942 */ /* 0x000fea0003800000 */
[----:B------:R-:W-:Y:S05]  /*0e60*/  @P2 BRA `(.L_x_36) ;  /* 0x00000000000c2947 */ /* 0x000fea0003800000 */
[----:B------:R1:W-:Y:S02]  /*0e70*/  STS [UR24+0x20], R0 ;  /* 0x00002000ff007988 */ /* 0x0003e40008000818 */
.L_x_35:
[----:B------:R-:W-:Y:S05]  /*0e80*/  BSYNC B3 ;  /* 0x0000000000037941 */ /* 0x000fea0003800000 */
.L_x_33:
[----:B------:R1:W-:Y:S02]  /*0e90*/  @!P2 STS [UR24+0x24], R6 ;  /* 0x00002406ff00a988 */ /* 0x0003e40008000818 */
.L_x_36:
[----:B------:R-:W-:Y:S05]  /*0ea0*/  BSYNC B4 ;  /* 0x0000000000047941 */ /* 0x000fea0003800000 */
.L_x_32:
[----:B------:R-:W-:Y:S05]  /*0eb0*/  WARPSYNC.ALL ;  /* 0x0000000000007948 */ /* 0x000fea0003800000 */
[----:B------:R-:W-:Y:S04]  /*0ec0*/  BSSY B4, `(.L_x_37) ;  /* 0x000000e000047945 */ /* 0x000fe80003800000 */
[----:B------:R-:W-:Y:S05]  /*0ed0*/  @P2 BRA `(.L_x_38) ;  /* 0x0000000000302947 */ /* 0x000fea0003800000 */
[----:B--234-:R-:W2:Y:S01]  /*0ee0*/  LDS R4, [UR24+0x34] ;  /* 0x00003418ff047984 */ /* 0x01cea20008000800 */
[----:B------:R-:W3:Y:S03]  /*0ef0*/  LDC.64 R8, c[0x0][0x248] ;  /* 0x00009200ff087b82 */ /* 0x000ee60000000a00 */
[----:B-1----:R-:W1:Y:S01]  /*0f00*/  LDS R0, [UR24+0x1c] ;  /* 0x00001c18ff007984 */ /* 0x002e620008000800 */
[C---:B---3--:R-:W-:Y:S01]  /*0f10*/  SHF.L.U64.HI R6, R8.reuse, 0x1, R9 ;  /* 0x0000000108067819 */ /* 0x048fe20000010209 */
[----:B------:R-:W-:-:S03]  /*0f20*/  IMAD.SHL.U32 R5, R8, 0x2, RZ ;  /* 0x0000000208057824 */ /* 0x000fc600078e00ff */
[--C-:B------:R-:W-:Y:S02]  /*0f30*/  SHF.R.U32.HI R7, RZ, 0x4, R6.reuse ;  /* 0x00000004ff077819 */ /* 0x100fe40000011606 */
[----:B------:R-:W-:-:S05]  /*0f40*/  SHF.R.U64 R5, R5, 0x4, R6 ;  /* 0x0000000405057819 */ /* 0x000fca0000001206 */
[----:B------:R3:W-:Y:S01]  /*0f50*/  STS [UR24+0xc], R5 ;  /* 0x00000c05ff007988 */ /* 0x0007e20008000818 */
[----:B--2---:R-:W-:Y:S02]  /*0f60*/  LOP3.LUT R4, R4, 0x7, RZ, 0xb8, !PT ;  /* 0x0000000704047812 */ /* 0x004fe400078eb8ff */
[----:B-1----:R-:W-:-:S03]  /*0f70*/  LOP3.LUT R0, R0, 0xf, R7, 0xb8, !PT ;  /* 0x0000000f00007812 */ /* 0x002fc600078eb807 */
[----:B------:R3:W-:Y:S04]  /*0f80*/  STS [UR24+0x34], R4 ;  /* 0x00003404ff007988 */ /* 0x0007e80008000818 */
[----:B------:R3:W-:Y:S02]  /*0f90*/  STS [UR24+0x1c], R0 ;  /* 0x00001c00ff007988 */ /* 0x0007e40008000818 */
.L_x_38:
[----:B------:R-:W-:Y:S05]  /*0fa0*/  BSYNC B4 ;  /* 0x0000000000047941 */ /* 0x000fea0003800000 */
.L_x_37:
[----:B------:R-:W-:Y:S04]  /*0fb0*/  BSSY B4, `(.L_x_39) ;  /* 0x000001a000047945 */ /* 0x000fe80003800000 */
[----:B------:R-:W-:Y:S04]  /*0fc0*/  BSSY B5, `(.L_x_40) ;  /* 0x0000015000057945 */ /* 0x000fe80003800000 */
[----:B------:R-:W-:Y:S05]  /*0fd0*/  @P2 BRA `(.L_x_41) ;  /* 0x0000000000202947 */ /* 0x000fea0003800000 */
[----:B-1-3--:R-:W1:Y:S02]  /*0fe0*/  LDS R0, [UR24+0x34] ;  /* 0x00003418ff007984 */ /* 0x00ae640008000800 */
[----:B-1----:R-:W-:-:S05]  /*0ff0*/  LOP3.LUT R0, R0, 0x38, RZ, 0xb8, !PT ;  /* 0x0000003800007812 */ /* 0x002fca00078eb8ff */
[----:B------:R1:W-:Y:S01]  /*1000*/  STS [UR24+0x34], R0 ;  /* 0x00003400ff007988 */ /* 0x0003e20008000818 */
[----:B------:R-:W-:Y:S05]  /*1010*/  @P2 BRA `(.L_x_42) ;  /* 0x0000000000202947 */ /* 0x000fea0003800000 */
[----:B-1----:R-:W1:Y:S01]  /*1020*/  LDS R0, [UR24+0x8] ;  /* 0x00000818ff007984 */ /* 0x002e620008000800 */
[----:B------:R-:W-:-:S05]  /*1030*/  IMAD.MOV.U32 R5, RZ, RZ, 0x780 ;  /* 0x00000780ff057424 */ /* 0x000fca00078e00ff */
[----:B-1----:R-:W-:-:S05]  /*1040*/  LOP3.LUT R0, R0, 0x300, R5, 0xd8, !PT ;  /* 0x0000030000007812 */ /* 0x002fca00078ed805 */
[----:B------:R1:W-:Y:S02]  /*1050*/  STS [UR24+0x8], R0 ;  /* 0x00000800ff007988 */ /* 0x0003e40008000818 */
.L_x_41:
[----:B------:R-:W-:Y:S05]  /*1060*/  @P2 BRA `(.L_x_43) ;  /* 0x0000000000282947 */ /* 0x000fea0003800000 */
[----:B-1-3--:R-:W1:Y:S02]  /*1070*/  LDS R0, [UR24+0x8] ;  /* 0x00000818ff007984 */ /* 0x00ae640008000800 */
[----:B-1----:R-:W-:-:S05]  /*1080*/  LOP3.LUT R0, R0, 0x1800, RZ, 0xb8, !PT ;  /* 0x0000180000007812 */ /* 0x002fca00078eb8ff */
[----:B------:R3:W-:Y:S02]  /*1090*/  STS [UR24+0x8], R0 ;  /* 0x00000800ff007988 */ /* 0x0007e40008000818 */
.L_x_42:
[----:B------:R-:W-:Y:S05]  /*10a0*/  @P2 BREAK B5 ;  /* 0x0000000000052942 */ /* 0x000fea0003800000 */
[----:B------:R-:W-:Y:S05]  /*10b0*/  @P2 BRA `(.L_x_44) ;  /* 0x0000000000242947 */ /* 0x000fea0003800000 */
[----:B-1-3--:R-:W1:Y:S01]  /*10c0*/  LDS R0, [UR24+0x8] ;  /* 0x00000818ff007984 */ /* 0x00ae620008000800 */
[----:B------:R-:W-:-:S05]  /*10d0*/  IMAD.MOV.U32 R5, RZ, RZ, 0x6000 ;  /* 0x00006000ff057424 */ /* 0x000fca00078e00ff */
[----:B-1----:R-:W-:-:S04]  /*10e0*/  LOP3.LUT R0, R0, 0x6000, R5, 0xd8, !PT ;  /* 0x0000600000007812 */ /* 0x002fc800078ed805 */
[----:B------:R-:W-:-:S05]  /*10f0*/  LOP3.LUT R0, R0, 0x400000, RZ, 0xb8, !PT ;  /* 0x0040000000007812 */ /* 0x000fca00078eb8ff */
[----:B------:R1:W-:Y:S02]  /*1100*/  STS [UR24+0x8], R0 ;  /* 0x00000800ff007988 */ /* 0x0003e40008000818 */
.L_x_43:
[----:B------:R-:W-:Y:S05]  /*1110*/  BSYNC B5 ;  /* 0x0000000000057941 */ /* 0x000fea0003800000 */
.L_x_40:
[----:B-1-3--:R-:W1:Y:S02]  /*1120*/  @!P2 LDS R0, [UR24+0x8] ;  /* 0x00000818ff00a984 */ /* 0x00ae640008000800 */
[----:B-1----:R-:W-:-:S05]  /*1130*/  @!P2 LOP3.LUT R0, R0, 0x8000, RZ, 0xb8, !PT ;  /* 0x000080000000a812 */ /* 0x002fca00078eb8ff */
[----:B------:R1:W-:Y:S02]  /*1140*/  @!P2 STS [UR24+0x8], R0 ;  /* 0x00000800ff00a988 */ /* 0x0003e40008000818 */
.L_x_44:
[----:B------:R-:W-:Y:S05]  /*1150*/  BSYNC B4 ;  /* 0x0000000000047941 */ /* 0x000fea0003800000 */
.L_x_39:
[----:B------:R-:W-:Y:S05]  /*1160*/  WARPSYNC.ALL ;  /* 0x0000000000007948 */ /* 0x000fea0003800000 */
[----:B------:R1:W-:Y:S01]  /*1170*/  STL [R1], RZ ;  /* 0x000000ff01007387 */ /* 0x0003e20000100800 */
[----:B------:R-:W-:Y:S01]  /*1180*/  UIADD3 UR5, UR5, 0x100, URZ ;  /* 0x0000010005057890 */ /* 0x000fe2000fffe03f */
[----:B------:R-:W-:Y:S02]  /*1190*/  ISETP.GE.AND P1, PT, R13, 0x1, PT ;  /* 0x000000010d00780c */ /* 0x000fe40003f26270 */
[----:B------:R-:W-:Y:S01]  /*11a0*/  CS2R R24, SRZ ;  /* 0x0000000000187805 */ /* 0x000fe2000001ff00 */
[----:B------:R1:W-:Y:S01]  /*11b0*/  STL [R1+0x4], RZ ;  /* 0x000004ff01007387 */ /* 0x0003e20000100800 */
[----:B------:R-:W-:Y:S01]  /*11c0*/  UIADD3 UR30, UP0, UR5, UR30, URZ ;  /* 0x0000001e051e7290 */ /* 0x000fe2000ff1e03f */
[----:B------:R-:W-:-:S02]  /*11d0*/  CS2R R26, SRZ ;  /* 0x00000000001a7805 */ /* 0x000fc4000001ff00 */
[----:B------:R-:W-:Y:S01]  /*11e0*/  CS2R R28, SRZ ;  /* 0x00000000001c7805 */ /* 0x000fe2000001ff00 */
[----:B------:R1:W-:Y:S01]  /*11f0*/  STL [R1+0x8], RZ ;  /* 0x000008ff01007387 */ /* 0x0003e20000100800 */
[----:B------:R-:W-:Y:S01]  /*1200*/  ULEA.HI.X.SX32 UR31, UR5, UR31, 0x1, UP0 ;  /* 0x0000001f051f7291 */ /* 0x000fe200080f0e3f */
[----:B------:R-:W-:Y:S02]  /*1210*/  CS2R R30, SRZ ;  /* 0x00000000001e7805 */ /* 0x000fe4000001ff00 */
[----:B------:R-:W-:Y:S01]  /*1220*/  CS2R R32, SRZ ;  /* 0x0000000000207805 */ /* 0x000fe2000001ff00 */
[----:B------:R1:W-:Y:S01]  /*1230*/  STL [R1+0xc], RZ ;  /* 0x00000cff01007387 */ /* 0x0003e20000100800 */
[----:B------:R-:W-:Y:S02]  /*1240*/  CS2R R34, SRZ ;  /* 0x0000000000227805 */ /* 0x000fe4000001ff00 */
[----:B------:R-:W-:Y:S02]  /*1250*/  CS2R R36, SRZ ;  /* 0x0000000000247805 */ /* 0x000fe4000001ff00 */
[----:B------:R-:W-:Y:S01]  /*1260*/  CS2R R38, SRZ ;  /* 0x0000000000267805 */ /* 0x000fe2000001ff00 */
[----:B------:R1:W-:Y:S01]  /*1270*/  STL [R1+0x10], RZ ;  /* 0x000010ff01007387 */ /* 0x0003e20000100800 */
[----:B------:R-:W-:-:S02]  /*1280*/  CS2R R40, SRZ ;  /* 0x0000000000287805 */ /* 0x000fc4000001ff00 */
        /* <DEDUP_REMOVED lines=55> */
[----:B------:R-:W-:-:S03]  /*1600*/  CS2R R124, SRZ ;  /* 0x00000000007c7805 */ /* 0x000fc6000001ff00 */
[----:B------:R1:W-:Y:S04]  /*1610*/  STL [R1+0x4c], RZ ;  /* 0x00004cff01007387 */ /* 0x0003e80000100800 */
        /* <DEDUP_REMOVED lines=107> */
[----:B------:R1:W-:Y:S01]  /*1cd0*/  STL [R1+0x1fc], RZ ;  /* 0x0001fcff01007387 */ /* 0x0003e20000100800 */
[----:B------:R-:W-:Y:S05]  /*1ce0*/  @P0 BRA `(.L_x_45) ;  /* 0x0000000000280947 */ /* 0x000fea0003800000 */
[----:B-1-3--:R-:W1:Y:S01]  /*1cf0*/  S2R R0, SR_LANEID ;  /* 0x0000000000007919 */ /* 0x00ae620000000000 */
[----:B------:R-:W-:Y:S05]  /*1d00*/  WARPSYNC.ALL ;  /* 0x0000000000007948 */ /* 0x000fea0003800000 */
[----:B-1----:R-:W-:-:S05]  /*1d10*/  IMAD.SHL.U32 R0, R0, 0x4, RZ ;  /* 0x0000000400007824 */ /* 0x002fca00078e00ff */
[----:B------:R-:W1:Y:S01]  /*1d20*/  LDS R7, [R0+UR24] ;  /* 0x0000001800077984 */ /* 0x000e620008000800 */
[----:B--2-4-:R-:W-:-:S05]  /*1d30*/  IADD3 R4, P3, R0, UR30, RZ ;  /* 0x0000001e00047c10 */ /* 0x014fca000ff7e0ff */
[----:B------:R-:W-:-:S05]  /*1d40*/  IMAD.X R5, RZ, RZ, UR31, P3 ;  /* 0x0000001fff057e24 */ /* 0x000fca00098e06ff */
[----:B-1----:R1:W5:Y:S01]  /*1d50*/  ATOMG.E.EXCH.STRONG.GPU PT, RZ, [R4], R7 ;  /* 0x0000000704ff73a8 */ /* 0x00236200041ee100 */
[----:B------:R-:W-:-:S04]  /*1d60*/  DEPBAR {5,4,3,2,1,0} ;  /* 0x0000003f0000791a */ /* 0x000fc80000000000 */
[----:B------:R1:W-:Y:S01]  /*1d70*/  UTMACCTL.IV [UR30] ;  /* 0x000000001e0079b9 */ /* 0x0003e20008000000 */
[----:B------:R-:W-:Y:S01]  /*1d80*/  NOP ;  /* 0x0000000000007918 */ /* 0x000fe20000000000 */
.L_x_45:
[----:B------:R-:W-:Y:S05]  /*1d90*/  @P0 BRA `(.L_x_46) ;  /* 0x00000000000c0947 */ /* 0x000fea0003800000 */
[----:B------:R0:W-:Y:S01]  /*1da0*/  UTMACMDFLUSH ;  /* 0x00000000000079b7 */ /* 0x0001e20000000000 */
[----:B------:R-:W-:Y:S05]  /*1db0*/  @P0 BRA `(.L_x_46) ;  /* 0x0000000000040947 */ /* 0x000fea0003800000 */
[----:B------:R-:W-:-:S04]  /*1dc0*/  DEPBAR.LE SB0, 0x0 ;  /* 0x000080000000791a */ /* 0x000fc80000000000 */
.L_x_46:
[----:B------:R-:W-:Y:S05]  /*1dd0*/  WARPSYNC.ALL ;  /* 0x0000000000007948 */ /* 0x000fea0003800000 */
[----:B-----5:R-:W-:Y:S01]  /*1de0*/  BAR.SYNC.DEFER_BLOCKING 0x0 ;  /* 0x0000000000007b1d */ /* 0x020fe20000010000 */
[----:B------:R-:W-:Y:S01]  /*1df0*/  USHF.L.U32 UR11, UR25, 0x8, URZ ;  /* 0x00000008190b7899 */ /* 0x000fe2000800063f */
[----:B------:R-:W-:Y:S01]  /*1e00*/  CS2R R126, SRZ ;  /* 0x00000000007e7805 */ /* 0x000fe2000001ff00 */
[----:B------:R-:W-:Y:S01]  /*1e10*/  USHF.L.U32 UR15, UR40, 0x7, URZ ;  /* 0x00000007280f7899 */ /* 0x000fe2000800063f */
[----:B------:R-:W-:Y:S02]  /*1e20*/  CS2R R128, SRZ ;  /* 0x0000000000807805 */ /* 0x000fe4000001ff00 */
[----:B------:R-:W-:Y:S01]  /*1e30*/  CS2R R130, SRZ ;  /* 0x0000000000827805 */ /* 0x000fe2000001ff00 */
[----:B------:R-:W-:Y:S01]  /*1e40*/  VOTEU.ALL UP0, P2 ;  /* 0x00000000003f7886 */ /* 0x000fe20001000000 */
[----:B------:R-:W-:Y:S01]  /*1e50*/  UMOV UR6, 0x1 ;  /* 0x0000000100067882 */ /* 0x000fe20000000000 */
[----:B------:R-:W-:Y:S01]  /*1e60*/  VOTEU.ALL UP1, P2 ;  /* 0x00000000003f7886 */ /* 0x000fe20001020000 */
[----:B------:R-:W-:Y:S01]  /*1e70*/  VOTEU.ALL UP2, P2 ;  /* 0x00000000003f7886 */ /* 0x000fe20001040000 */
[----:B------:R-:W-:Y:S01]  /*1e80*/  CS2R R132, SRZ ;  /* 0x0000000000847805 */ /* 0x000fe2000001ff00 */
[----:B------:R-:W-:-:S04]  /*1e90*/  @!UP0 UIADD3 UR8, -UR6, 0x100000, URZ ;  /* 0x0010000006088890 */ /* 0x000fc8000fffe13f */
[----:B------:R-:W-:Y:S02]  /*1ea0*/  @!UP0 USHF.L.U32 UR9, UR8, 0xb, URZ ;  /* 0x0000000b08098899 */ /* 0x000fe4000800063f */
[----:B------:R-:W-:Y:S01]  /*1eb0*/  @!UP0 USHF.L.U32 UR8, UR8, 0x1, URZ ;  /* 0x0000000108088899 */ /* 0x000fe2000800063f */
        /* <DEDUP_REMOVED lines=9> */
[----:B------:R-:W-:Y:S01]  /*1f50*/  VOTEU.ALL UP0, P2 ;  /* 0x00000000003f7886 */ /* 0x000fe20001000000 */
[----:B------:R-:W-:Y:S02]  /*1f60*/  CS2R R140, SRZ ;  /* 0x00000000008c7805 */ /* 0x000fe4000001ff00 */
[----:B------:R-:W-:Y:S02]  /*1f70*/  CS2R R142, SRZ ;  /* 0x00000000008e7805 */ /* 0x000fe4000001ff00 */
[----:B------:R-:W-:Y:S02]  /*1f80*/  CS2R R144, SRZ ;  /* 0x0000000000907805 */ /* 0x000fe4000001ff00 */
[----:B------:R-:W-:-:S02]  /*1f90*/  CS2R R146, SRZ ;  /* 0x0000000000927805 */ /* 0x000fc4000001ff00 */
[----:B------:R-:W-:Y:S02]  /*1fa0*/  CS2R R148, SRZ ;  /* 0x0000000000947805 */ /* 0x000fe4000001ff00 */
[----:B------:R-:W-:Y:S01]  /*1fb0*/  CS2R R150, SRZ ;  /* 0x0000000000967805 */ /* 0x000fe2000001ff00 */
[----:B------:R-:W2:Y:S02]  /*1fc0*/  FENCE.VIEW.ASYNC.S ;  /* 0x00000000000073c6 */ /* 0x000ea40000000000 */
[----:B--2---:R2:W3:Y:S02]  /*1fd0*/  @!UP0 SYNCS.EXCH.64 URZ, [UR24+0x24000], UR8 ;  /* 0x02400008183f85b2 */ /* 0x0044e40008000100 */
[----:B---3--:R-:W-:Y:S06]  /*1fe0*/  BAR.SYNC.DEFER_BLOCKING 0x0 ;  /* 0x0000000000007b1d */ /* 0x008fec0000010000 */
[----:B------:R2:W3:Y:S02]  /*1ff0*/  @!UP1 SYNCS.EXCH.64 URZ, [UR24+0x24008], UR12 ;  /* 0x0240080c183f95b2 */ /* 0x0004e40008000100 */
[----:B---3--:R-:W-:Y:S06]  /*2000*/  BAR.SYNC.DEFER_BLOCKING 0x0 ;  /* 0x0000000000007b1d */ /* 0x008fec0000010000 */
[----:B------:R2:W3:Y:S01]  /*2010*/  @!UP2 SYNCS.EXCH.64 URZ, [UR24+0x24010], UR6 ;  /* 0x02401006183fa5b2 */ /* 0x0004e20008000100 */
[----:B------:R-:W-:Y:S05]  /*2020*/  @!P1 BRA `(.L_x_47) ;  /* 0x0000001800f09947 */ /* 0x000fea0003800000 */
[----:B------:R1:W-:Y:S01]  /*2030*/  STL [R1], RZ ;  /* 0x000000ff01007387 */ /* 0x0003e20000100800 */
[----:B------:R-:W-:Y:S02]  /*2040*/  CS2R R24, SRZ ;  /* 0x0000000000187805 */ /* 0x000fe4000001ff00 */
        /* <DEDUP_REMOVED lines=83> */
[----:B------:R-:W-:Y:S01]  /*2580*/  CS2R R150, SRZ ;  /* 0x0000000000967805 */ /* 0x000fe2000001ff00 */
[----:B------:R-:W-:Y:S01]  /*2590*/  UMOV UR5, URZ ;  /* 0x0000003f00057c82 */ /* 0x000fe20008000000 */
[----:B------:R-:W-:Y:S01]  /*25a0*/  UMOV UR14, URZ ;  /* 0x0000003f000e7c82 */ /* 0x000fe20008000000 */
        /* <DEDUP_REMOVED lines=105> */
[----:B------:R1:W-:Y:S02]  /*2c40*/  STL [R1+0x1fc], RZ ;  /* 0x0001fcff01007387 */ /* 0x0003e40000100800 */
.L_x_49:
[----:B---3--:R-:W-:Y:S01]  /*2c50*/  BAR.SYNC.DEFER_BLOCKING 0x0 ;  /* 0x0000000000007b1d */ /* 0x008fe20000010000 */
[----:B------:R-:W-:Y:S01]  /*2c60*/  ULEA UR18, UR5, UR24, 0x3 ;  /* 0x0000001805127291 */ /* 0x000fe2000f8e183f */
[----:B-1----:R-:W-:Y:S01]  /*2c70*/  @!P2 IMAD.MOV.U32 R0, RZ, RZ, 0xc000 ;  /* 0x0000c000ff00a424 */ /* 0x002fe200078e00ff */
[----:B------:R-:W-:Y:S01]  /*2c80*/  ELECT P0, URZ, PT ;  /* 0x00000000003f782f */ /* 0x000fe20003800000 */
[----:B--2---:R-:W-:-:S03]  /*2c90*/  ULEA UR12, UR5, UR24, 0xe ;  /* 0x00000018050c7291 */ /* 0x004fc6000f8e703f */
[----:B------:R-:W-:Y:S02]  /*2ca0*/  ISETP.LT.U32.AND P0, PT, R2, 0x20, P0 ;  /* 0x000000200200780c */ /* 0x000fe40000701070 */
[----:B------:R-:W-:Y:S01]  /*2cb0*/  ELECT P1, URZ, PT ;  /* 0x00000000003f782f */ /* 0x000fe20003820000 */
[----:B------:R-:W-:-:S03]  /*2cc0*/  UIADD3 UR12, UR12, 0x18000, URZ ;  /* 0x000180000c0c7890 */ /* 0x000fc6000fffe03f */
[----:B------:R-:W-:Y:S01]  /*2cd0*/  ISETP.LT.U32.AND P1, PT, R2, 0x20, P1 ;  /* 0x000000200200780c */ /* 0x000fe20000f21070 */
[----:B------:R-:W-:Y:S01]  /*2ce0*/  ULEA UR8, UR5, UR24, 0xf ;  /* 0x0000001805087291 */ /* 0x000fe2000f8e783f */
[----:B------:R-:W-:-:S05]  /*2cf0*/  UMOV UR10, UR14 ;  /* 0x0000000e000a7c82 */ /* 0x000fca0008000000 */
[----:B------:R-:W-:Y:S01]  /*2d00*/  VOTEU.ANY UP0, P0 ;  /* 0x00000000003f7886 */ /* 0x000fe20000000100 */
[----:B------:R-:W-:Y:S01]  /*2d10*/  VOTEU.ANY UP2, P0 ;  /* 0x00000000003f7886 */ /* 0x000fe20000040100 */
[----:B------:R1:W-:Y:S03]  /*2d20*/  @!P2 SYNCS.ARRIVE.TRANS64 RZ, [UR18+0x24000], R0 ;  /* 0x02400000ffffa9a7 */ /* 0x0003e60008000012 */
[----:B------:R-:W-:Y:S01]  /*2d30*/  @UP0 UIADD3 UR13, UR18, 0x24000, URZ ;  /* 0x00024000120d0890 */ /* 0x000fe2000fffe03f */
[----:B------:R-:W-:Y:S01]  /*2d40*/  @UP0 UMOV UR6, UR26 ;  /* 0x0000001a00060c82 */ /* 0x000fe20008000000 */
[----:B------:R-:W-:Y:S01]  /*2d50*/  @UP0 UMOV UR7, UR27 ;  /* 0x0000001b00070c82 */ /* 0x000fe20008000000 */
[----:B------:R-:W-:Y:S01]  /*2d60*/  BAR.SYNC.DEFER_BLOCKING 0x0 ;  /* 0x0000000000007b1d */ /* 0x000fe20000010000 */
[----:B-1----:R-:W-:-:S05]  /*2d70*/  IMAD.U32 R0, RZ, RZ, UR4 ;  /* 0x00000004ff007e24 */ /* 0x002fca000f8e00ff */
[----:B------:R-:W-:Y:S01]  /*2d80*/  VOTEU.ANY UP1, P1 ;  /* 0x00000000003f7886 */ /* 0x000fe20000820100 */
[----:B------:R-:W-:Y:S01]  /*2d90*/  VOTEU.ANY UP3, P1 ;  /* 0x00000000003f7886 */ /* 0x000fe20000860100 */
[----:B------:R-:W-:-:S03]  /*2da0*/  SHF.L.U32 R0, R0, 0x1f, RZ ;  /* 0x0000001f00007819 */ /* 0x000fc600000006ff */
[----:B------:R-:W-:Y:S01]  /*2db0*/  @UP1 UIADD3 UR9, UR18, 0x24000, URZ ;  /* 0x0002400012091890 */ /* 0x000fe2000fffe03f */
[----:B------:R-:W-:Y:S01]  /*2dc0*/  @UP1 UMOV UR16, UR28 ;  /* 0x0000001c00101c82 */ /* 0x000fe20008000000 */
[----:B------:R-:W-:Y:S01]  /*2dd0*/  @UP1 UMOV UR17, UR29 ;  /* 0x0000001d00111c82 */ /* 0x000fe20008000000 */
[----:B------:R1:W-:Y:S01]  /*2de0*/  @UP2 UTMALDG.2D [UR12], [UR6] ;  /* 0x0000000c060025b4 */ /* 0x0003e20008008000 */
[----:B------:R2:W-:Y:S06]  /*2df0*/  MEMBAR.ALL.CTA ;  /* 0x0000000000007992 */ /* 0x0005ec0000008000 */
[----:B--2---:R-:W2:Y:S02]  /*2e00*/  FENCE.VIEW.ASYNC.S ;  /* 0x00000000000073c6 */ /* 0x004ea40000000000 */
[----:B--2---:R-:W-:Y:S06]  /*2e10*/  BAR.SYNC.DEFER_BLOCKING 0x0 ;  /* 0x0000000000007b1d */ /* 0x004fec0000010000 */
[----:B------:R1:W-:Y:S02]  /*2e20*/  @UP3 UTMALDG.2D [UR8], [UR16] ;  /* 0x00000008100035b4 */ /* 0x0003e40008008000 */
[----:B------:R-:W-:Y:S06]  /*2e30*/  BAR.SYNC.DEFER_BLOCKING 0x0 ;  /* 0x0000000000007b1d */ /* 0x000fec0000010000 */
[----:B------:R-:W2:Y:S02]  /*2e40*/  SYNCS.PHASECHK.TRANS64.TRYWAIT P0, [UR18+0x24000], R0 ;  /* 0x02400000ff0075a7 */ /* 0x000ea40008000152 */
[----:B-12---:R-:W-:Y:S05]  /*2e50*/  @!P0 BRA `(.L_x_48) ;  /* 0x0000002000948947 */ /* 0x006fea0003800000 */
.L_x_50:
[----:B------:R-:W-:Y:S01]  /*2e60*/  STL.64 [R1+0x268], R150 ;  /* 0x0002689601007387 */ /* 0x000fe20000100a00 */
[----:B------:R-:W-:Y:S01]  /*2e70*/  USHF.R.U32.HI UR18, URZ, 0x4, UR8 ;  /* 0x000000043f127899 */ /* 0x000fe20008011608 */
[----:B------:R-:W1:Y:S02]  /*2e80*/  LDC R0, c[0x0][0x230] ;  /* 0x00008c00ff007b82 */ /* 0x000e640000000800 */
[----:B------:R-:W-:Y:S04]  /*2e90*/  STL.64 [R1+0x260], R148 ;  /* 0x0002609401007387 */ /* 0x000fe80000100a00 */
        /* <DEDUP_REMOVED lines=11> */
[----:B------:R2:W-:Y:S04]  /*2f50*/  STL.64 [R1+0x200], R124 ;  /* 0x0002007c01007387 */ /* 0x0005e80000100a00 */
[----:B--2---:R-:W2:Y:S04]  /*2f60*/  LDL.LU.64 R124, [R1] ;  /* 0x00000000017c7983 */ /* 0x004ea80000300a00 */
[----:B------:R-:W2:Y:S04]  /*2f70*/  LDL.LU.64 R126, [R1+0x8] ;  /* 0x00000800017e7983 */ /* 0x000ea80000300a00 */
        /* <DEDUP_REMOVED lines=61> */
[----:B------:R-:W2:Y:S01]  /*3350*/  LDL.LU.64 R250, [R1+0x1f8] ;  /* 0x0001f80001fa7983 */ /* 0x000ea20000300a00 */
[----:B------:R-:W-:-:S02]  /*3360*/  USHF.R.U32.HI UR16, URZ, 0x4, UR12 ;  /* 0x000000043f107899 */ /* 0x000fc4000801160c */
[----:B------:R-:W-:Y:S02]  /*3370*/  USGXT.U32 UR18, UR18, 0xe ;  /* 0x0000000e1212789a */ /* 0x000fe40008000000 */
[----:B------:R-:W-:Y:S01]  /*3380*/  USGXT.U32 UR16, UR16, 0xe ;  /* 0x0000000e1010789a */ /* 0x000fe20008000000 */
[----:B------:R-:W-:Y:S01]  /*3390*/  UMOV UR19, 0x40000040 ;  /* 0x4000004000137882 */ /* 0x000fe20000000000 */
[----:B------:R-:W-:Y:S01]  /*33a0*/  UMOV UR17, 0x40000040 ;  /* 0x4000004000117882 */ /* 0x000fe20000000000 */
[----:B------:R-:W-:Y:S02]  /*33b0*/  UIADD3 UR22, UP1, UR18, 0x2, URZ ;  /* 0x0000000212167890 */ /* 0x000fe4000ff3e03f */
[----:B------:R-:W-:Y:S01]  /*33c0*/  UIADD3 UR20, UP0, UR16, 0x2, URZ ;  /* 0x0000000210147890 */ /* 0x000fe2000ff1e03f */
[----:B------:R-:W-:Y:S01]  /*33d0*/  UMOV UR6, URZ ;  /* 0x0000003f00067c82 */ /* 0x000fe20008000000 */
[----:B------:R-:W-:Y:S02]  /*33e0*/  UMOV UR7, URZ ;  /* 0x0000003f00077c82 */ /* 0x000fe40008000000 */
[----:B------:R-:W-:-:S02]  /*33f0*/  UIADD3.X UR21, UR6, 0x40000040, URZ, UP0, !UPT ;  /* 0x4000004006157890 */ /* 0x000fc400087fe43f */
[----:B------:R-:W-:Y:S02]  /*3400*/  UIADD3.X UR23, UR7, 0x40000040, URZ, UP1, !UPT ;  /* 0x4000004007177890 */ /* 0x000fe40008ffe43f */
[----:B------:R-:W-:Y:S02]  /*3410*/  UIADD3.64 UR36, UR20, 0x2, URZ ;  /* 0x0000000214247897 */ /* 0x000fe4000fffe03f */
[----:B------:R-:W-:Y:S02]  /*3420*/  UIADD3.64 UR38, UR22, 0x2, URZ ;  /* 0x0000000216267897 */ /* 0x000fe4000fffe03f */
[----:B------:R-:W-:Y:S02]  /*3430*/  UIADD3.64 UR34, UR22, 0x4, URZ ;  /* 0x0000000416227897 */ /* 0x000fe4000fffe03f */
[----:B------:R-:W-:Y:S01]  /*3440*/  UIADD3.64 UR32, UR20, 0x4, URZ ;  /* 0x0000000414207897 */ /* 0x000fe2000fffe03f */
[----:B--2---:R-:W-:-:S06]  /*3450*/  WARPGROUP.ARRIVE ;  /* 0x00000000000079c5 */ /* 0x004fcc0000000000 */
[----:B------:R-:W-:Y:S03]  /*3460*/  HGMMA.64x256x16.F32 R124, gdesc[UR16], R124, gsb0 ;  /* 0x03e00000107c79f0 */ /* 0x000fe6000800087c */
[----:B------:R-:W-:Y:S02]  /*3470*/  WARPGROUP.DEPBAR.LE gsb0, 0x0 ;  /* 0x00008000000079c5 */ /* 0x000fe40000010000 */
[----:B------:R-:W-:-:S15]  /*3480*/  WARPGROUP.ARRIVE ;  /* 0x00000000000079c5 */ /* 0x000fde0000000000 */
[----:B------:R-:W-:-:S08]  /*3490*/  NOP ;  /* 0x0000000000007918 */ /* 0x000fd00000000000 */
        /* <DEDUP_REMOVED lines=10> */
[----:B------:R-:W-:Y:S04]  /*3540*/  STL.64 [R1], R124 ;  /* 0x0000007c01007387 */ /* 0x000fe80000100a00 */
        /* <DEDUP_REMOVED lines=63> */
[----:B--2---:R-:W2:Y:S04]  /*3940*/  LDL.LU.64 R150, [R1+0x268] ;  /* 0x0002680001967983 */ /* 0x004ea80000300a00 */
        /* <DEDUP_REMOVED lines=13> */
[----:B------:R-:W-:-:S02]  /*3a20*/  UIADD3.64 UR16, UR20, 0x1fe, URZ ;  /* 0x000001fe14107897 */ /* 0x000fc4000fffe03f */
[----:B------:R-:W-:Y:S02]  /*3a30*/  UIADD3.64 UR36, UR20, 0x202, URZ ;  /* 0x0000020214247897 */ /* 0x000fe4000fffe03f */
[----:B------:R-:W-:Y:S02]  /*3a40*/  UIADD3.64 UR32, UR20, 0x204, URZ ;  /* 0x0000020414207897 */ /* 0x000fe4000fffe03f */
[----:B------:R-:W-:Y:S02]  /*3a50*/  UIADD3 UR14, UR14, 0x40, URZ ;  /* 0x000000400e0e7890 */ /* 0x000fe4000fffe03f */
[----:B------:R-:W-:-:S04]  /*3a60*/  UIADD3 UR5, UR5, 0x1, URZ ;  /* 0x0000000105057890 */ /* 0x000fc8000fffe03f */
[----:B-1----:R-:W-:Y:S01]  /*3a70*/  ISETP.LE.AND P0, PT, R0, UR14, PT ;  /* 0x0000000e00007c0c */ /* 0x002fe2000bf03270 */
[----:B------:R-:W-:-:S04]  /*3a80*/  UISETP.NE.U32.AND UP0, UPT, UR5, 0x3, UPT ;  /* 0x000000030500788c */ /* 0x000fc8000bf05070 */
[----:B------:R-:W-:Y:S02]  /*3a90*/  USEL UR6, URZ, 0x1, UP0 ;  /* 0x000000013f067887 */ /* 0x000fe40008000000 */
[----:B------:R-:W-:Y:S02]  /*3aa0*/  USEL UR5, UR5, URZ, UP0 ;  /* 0x0000003f05057287 */ /* 0x000fe40008000000 */
[----:B------:R-:W-:Y:S01]  /*3ab0*/  ULOP3.LUT UR4, UR4, UR6, URZ, 0x3c, !UPT ;  /* 0x0000000604047292 */ /* 0x000fe2000f8e3c3f */
[----:B--2---:R-:W-:-:S06]  /*3ac0*/  WARPGROUP.ARRIVE ;  /* 0x00000000000079c5 */ /* 0x004fcc0000000000 */
[----:B------:R-:W-:Y:S01]  /*3ad0*/  HGMMA.64x256x16.F32 R24, gdesc[UR16], R24, gsb0 ;  /* 0x03e00000101879f0 */ /* 0x000fe20008000818 */
[----:B------:R-:W-:Y:S01]  /*3ae0*/  UIADD3.64 UR16, UR20, 0x200, URZ ;  /* 0x0000020014107897 */ /* 0x000fe2000fffe03f */
[----:B------:R-:W-:Y:S01]  /*3af0*/  UMOV UR18, UR22 ;  /* 0x0000001600127c82 */ /* 0x000fe20008000000 */
[----:B------:R-:W-:Y:S01]  /*3b00*/  UMOV UR19, UR23 ;  /* 0x0000001700137c82 */ /* 0x000fe20008000000 */
[----:B------:R-:W-:Y:S02]  /*3b10*/  WARPGROUP.DEPBAR.LE gsb0, 0x0 ;  /* 0x00008000000079c5 */ /* 0x000fe40000010000 */
[----:B------:R-:W-:-:S15]  /*3b20*/  WARPGROUP.ARRIVE ;  /* 0x00000000000079c5 */ /* 0x000fde0000000000 */
[----:B------:R-:W-:-:S07]  /*3b30*/  NOP ;  /* 0x0000000000007918 */ /* 0x000fce0000000000 */
        /* <DEDUP_REMOVED lines=10> */
[----:B---3--:R-:W-:Y:S05]  /*3be0*/  @!P0 BRA `(.L_x_49) ;  /* 0xfffffff000188947 */ /* 0x008fea000383ffff */
.L_x_47:
[----:B------:R5:W-:Y:S04]  /*3bf0*/  STL [R1+0x20c], R148 ;  /* 0x00020c9401007387 */ /* 0x000be80000100800 */
[----:B------:R-:W2:Y:S01]  /*3c00*/  LDL.LU R8, [R1] ;  /* 0x0000000001087983 */ /* 0x000ea20000300800 */
[----:B---3--:R-:W-:Y:S06]  /*3c10*/  BAR.SYNC.DEFER_BLOCKING 0x0 ;  /* 0x0000000000007b1d */ /* 0x008fec0000010000 */
[----:B-----5:R-:W2:Y:S04]  /*3c20*/  LDL.LU R148, [R1+0x4] ;  /* 0x0000040001947983 */ /* 0x020ea80000300800 */
[----:B------:R3:W-:Y:S04]  /*3c30*/  STL [R1+0x208], R149 ;  /* 0x0002089501007387 */ /* 0x0007e80000100800 */
[----:B---3--:R-:W3:Y:S01]  /*3c40*/  LDL.LU R149, [R1+0xc] ;  /* 0x00000c0001957983 */ /* 0x008ee20000300800 */
[----:B------:R-:W5:Y:S03]  /*3c50*/  @!P2 SYNCS.CCTL.IV [UR24+0x24000] ;  /* 0x02400000ff00a9b1 */ /* 0x000f660008000018 */
[----:B------:R-:W3:Y:S04]  /*3c60*/  LDL.LU R9, [R1+0x8] ;  /* 0x0000080001097983 */ /* 0x000ee80000300800 */
[----:B------:R1:W-:Y:S01]  /*3c70*/  STL [R1+0x204], R150 ;  /* 0x0002049601007387 */ /* 0x0003e20000100800 */
[----:B-----5:R-:W-:Y:S06]  /*3c80*/  BAR.SYNC.DEFER_BLOCKING 0x0 ;  /* 0x0000000000007b1d */ /* 0x020fec0000010000 */
[----:B-1----:R-:W5:Y:S04]  /*3c90*/  LDL.LU R150, [R1+0x14] ;  /* 0x0000140001967983 */ /* 0x002f680000300800 */
[----:B------:R-:W5:Y:S04]  /*3ca0*/  LDL.LU R10, [R1+0x10] ;  /* 0x00001000010a7983 */ /* 0x000f680000300800 */
[----:B------:R1:W-:Y:S01]  /*3cb0*/  STL [R1+0x200], R151 ;  /* 0x0002009701007387 */ /* 0x0003e20000100800 */
[----:B------:R-:W4:Y:S02]  /*3cc0*/  @!P2 SYNCS.CCTL.IV [UR24+0x24008] ;  /* 0x02400800ff00a9b1 */ /* 0x000f240008000018 */
[----:B----4-:R-:W-:Y:S06]  /*3cd0*/  BAR.SYNC.DEFER_BLOCKING 0x0 ;  /* 0x0000000000007b1d */ /* 0x010fec0000010000 */
[----:B-1----:R-:W4:Y:S04]  /*3ce0*/  LDL.LU R151, [R1+0x1c] ;  /* 0x00001c0001977983 */ /* 0x002f280000300800 */
[----:B------:R-:W4:Y:S04]  /*3cf0*/  LDL.LU R11, [R1+0x18] ;  /* 0x00001800010b7983 */ /* 0x000f280000300800 */
[----:B------:R-:W4:Y:S04]  /*3d00*/  LDL.LU R3, [R1+0x24] ;  /* 0x0000240001037983 */ /* 0x000f280000300800 */
[----:B------:R-:W4:Y:S04]  /*3d10*/  LDL.LU R4, [R1+0x20] ;  /* 0x0000200001047983 */ /* 0x000f280000300800 */
[----:B------:R-:W4:Y:S01]  /*3d20*/  LDL.LU R2, [R1+0x2c] ;  /* 0x00002c0001027983 */ /* 0x000f220000300800 */
[----:B------:R-:W-:Y:S01]  /*3d30*/  F2FP.F16.F32.PACK_AB R24, R25, R24 ;  /* 0x000000181918723e */ /* 0x000fe200000000ff */
[----:B------:R-:W1:Y:S02]  /*3d40*/  @!P2 SYNCS.CCTL.IV [UR24+0x24010] ;  /* 0x02401000ff00a9b1 */ /* 0x000e640008000018 */
[----:B------:R-:W4:Y:S04]  /*3d50*/  LDL.LU R5, [R1+0x28] ;  /* 0x0000280001057983 */ /* 0x000f280000300800 */
        /* <DEDUP_REMOVED lines=111> */
[----:B------:R-:W4:Y:S01]  /*4450*/  LDL.LU R193, [R1+0x1e8] ;  /* 0x0001e80001c17983 */ /* 0x000f220000300800 */
[----:B--2---:R-:W-:-:S03]  /*4460*/  F2FP.F16.F32.PACK_AB R8, R148, R8 ;  /* 0x000000089408723e */ /* 0x004fc600000000ff */
[----:B------:R-:W2:Y:S01]  /*4470*/  LDL.LU R198, [R1+0x1f4] ;  /* 0x0001f40001c67983 */ /* 0x000ea20000300800 */
[----:B---3--:R-:W-:-:S03]  /*4480*/  F2FP.F16.F32.PACK_AB R9, R149, R9 ;  /* 0x000000099509723e */ /* 0x008fc600000000ff */
[----:B------:R-:W2:Y:S01]  /*4490*/  LDL.LU R194, [R1+0x1f0] ;  /* 0x0001f00001c27983 */ /* 0x000ea20000300800 */
[----:B-----5:R-:W-:-:S03]  /*44a0*/  F2FP.F16.F32.PACK_AB R10, R150, R10 ;  /* 0x0000000a960a723e */ /* 0x020fc600000000ff */
[----:B------:R-:W3:Y:S01]  /*44b0*/  LDL.LU R196, [R1+0x1fc] ;  /* 0x0001fc0001c47983 */ /* 0x000ee20000300800 */
[----:B----4-:R-:W-:-:S03]  /*44c0*/  F2FP.F16.F32.PACK_AB R11, R151, R11 ;  /* 0x0000000b970b723e */ /* 0x010fc600000000ff */
[----:B------:R-:W3:Y:S04]  /*44d0*/  LDL.LU R195, [R1+0x1f8] ;  /* 0x0001f80001c37983 */ /* 0x000ee80000300800 */
[----:B------:R-:W4:Y:S04]  /*44e0*/  LDL.LU R148, [R1+0x20c] ;  /* 0x00020c0001947983 */ /* 0x000f280000300800 */
[----:B------:R-:W4:Y:S04]  /*44f0*/  LDL.LU R149, [R1+0x208] ;  /* 0x0002080001957983 */ /* 0x000f280000300800 */
[----:B------:R-:W5:Y:S04]  /*4500*/  LDL.LU R150, [R1+0x204] ;  /* 0x0002040001967983 */ /* 0x000f680000300800 */
[----:B------:R-:W5:Y:S01]  /*4510*/  LDL.LU R151, [R1+0x200] ;  /* 0x0002000001977983 */ /* 0x000f620000300800 */
[----:B------:R-:W-:Y:S01]  /*4520*/  F2FP.F16.F32.PACK_AB R4, R3, R4 ;  /* 0x000000040304723e */ /* 0x000fe200000000ff */
[----:B------:R-:W-:Y:S01]  /*4530*/  UMOV UR10, UR15 ;  /* 0x0000000f000a7c82 */ /* 0x000fe20008000000 */
[----:B------:R-:W-:Y:S01]  /*4540*/  F2FP.F16.F32.PACK_AB R5, R2, R5 ;  /* 0x000000050205723e */ /* 0x000fe200000000ff */
[----:B------:R-:W1:Y:S01]  /*4550*/  S2R R3, SR_TID.X ;  /* 0x0000000000037919 */ /* 0x000e620000002100 */
[----:B------:R-:W-:-:S02]  /*4560*/  F2FP.F16.F32.PACK_AB R25, R27, R26 ;  /* 0x0000001a1b19723e */ /* 0x000fc400000000ff */
[----:B------:R-:W-:Y:S02]  /*4570*/  ELECT P0, URZ, PT ;  /* 0x00000000003f782f */ /* 0x000fe40003800000 */
[----:B------:R-:W-:Y:S02]  /*4580*/  F2FP.F16.F32.PACK_AB R26, R29, R28 ;  /* 0x0000001c1d1a723e */ /* 0x000fe400000000ff */
[----:B------:R-:W-:Y:S02]  /*4590*/  F2FP.F16.F32.PACK_AB R20, R242, R20 ;  /* 0x00000014f214723e */ /* 0x000fe400000000ff */
[----:B------:R-:W-:Y:S02]  /*45a0*/  F2FP.F16.F32.PACK_AB R21, R241, R21 ;  /* 0x00000015f115723e */ /* 0x000fe400000000ff */
[----:B------:R-:W-:Y:S02]  /*45b0*/  F2FP.F16.F32.PACK_AB R22, R240, R22 ;  /* 0x00000016f016723e */ /* 0x000fe400000000ff */
[----:B------:R-:W-:-:S02]  /*45c0*/  F2FP.F16.F32.PACK_AB R23, R239, R23 ;  /* 0x00000017ef17723e */ /* 0x000fc400000000ff */
[----:B------:R-:W-:Y:S02]  /*45d0*/  F2FP.F16.F32.PACK_AB R56, R57, R56 ;  /* 0x000000383938723e */ /* 0x000fe400000000ff */
        /* <DEDUP_REMOVED lines=8> */
[----:B------:R-:W-:Y:S01]  /*4660*/  F2FP.F16.F32.PACK_AB R91, R95, R94 ;  /* 0x0000005e5f5b723e */ /* 0x000fe200000000ff */
[----:B-1----:R-:W-:Y:S01]  /*4670*/  IMAD.SHL.U32 R2, R3, 0x40, RZ ;  /* 0x0000004003027824 */ /* 0x002fe200078e00ff */
        /* <DEDUP_REMOVED lines=97> */
[----:B------:R-:W-:Y:S01]  /*4c90*/  F2FP.F16.F32.PACK_AB R190, R190, R0 ;  /* 0x00000000bebe723e */ /* 0x000fe200000000ff */
[----:B------:R-:W-:-:S05]  /*4ca0*/  IMAD.SHL.U32 R0, R3, 0x80, RZ ;  /* 0x0000008003007824 */ /* 0x000fca00078e00ff */
[----:B------:R-:W-:Y:S02]  /*4cb0*/  LOP3.LUT R0, R0, 0x780, RZ, 0xc0, !PT ;  /* 0x0000078000007812 */ /* 0x000fe400078ec0ff */
[----:B------:R-:W-:Y:S02]  /*4cc0*/  F2FP.F16.F32.PACK_AB R191, R200, R191 ;  /* 0x000000bfc8bf723e */ /* 0x000fe400000000ff */
[----:B------:R-:W-:Y:S01]  /*4cd0*/  F2FP.F16.F32.PACK_AB R192, R197, R192 ;  /* 0x000000c0c5c0723e */ /* 0x000fe200000000ff */
[----:B------:R-:W-:-:S05]  /*4ce0*/  IMAD.SHL.U32 R197, R3, 0x10, RZ ;  /* 0x0000001003c57824 */ /* 0x000fca00078e00ff */
[----:B------:R-:W-:Y:S02]  /*4cf0*/  LOP3.LUT R0, R0, 0x70, R197, 0xf8, !PT ;  /* 0x0000007000007812 */ /* 0x000fe400078ef8c5 */
[----:B------:R-:W-:Y:S02]  /*4d00*/  F2FP.F16.F32.PACK_AB R193, R199, R193 ;  /* 0x000000c1c7c1723e */ /* 0x000fe400000000ff */
[--C-:B------:R-:W-:Y:S02]  /*4d10*/  LOP3.LUT R29, R0, 0x10, R3.reuse, 0x78, !PT ;  /* 0x00000010001d7812 */ /* 0x100fe400078e7803 */
[----:B------:R-:W-:Y:S02]  /*4d20*/  SHF.R.U32.HI R3, RZ, 0x5, R3 ;  /* 0x00000005ff037819 */ /* 0x000fe40000011603 */
[----:B------:R-:W-:Y:S02]  /*4d30*/  LOP3.LUT R2, R29, 0x1800, R2, 0xf8, !PT ;  /* 0x000018001d027812 */ /* 0x000fe400078ef802 */
[----:B------:R-:W-:-:S02]  /*4d40*/  R2UR UR5, R3 ;  /* 0x00000000030572ca */ /* 0x000fc400000e0000 */
[C---:B------:R-:W-:Y:S01]  /*4d50*/  LOP3.LUT R3, R2.reuse, 0x20, RZ, 0x3c, !PT ;  /* 0x0000002002037812 */ /* 0x040fe200078e3cff */
[----:B------:R-:W-:Y:S01]  /*4d60*/  VIADD R0, R2, UR24 ;  /* 0x0000001802007c36 */ /* 0x000fe20008000000 */
[----:B--2---:R-:W-:-:S03]  /*4d70*/  F2FP.F16.F32.PACK_AB R194, R198, R194 ;  /* 0x000000c2c6c2723e */ /* 0x004fc600000000ff */
[----:B------:R-:W-:Y:S01]  /*4d80*/  VIADD R3, R3, UR24 ;  /* 0x0000001803037c36 */ /* 0x000fe20008000000 */
[----:B------:R1:W-:Y:S01]  /*4d90*/  STSM.16.M88.4 [R0], R8 ;  /* 0x0000000800007844 */ /* 0x0003e20000000200 */
[----:B---3--:R-:W-:-:S03]  /*4da0*/  F2FP.F16.F32.PACK_AB R195, R196, R195 ;  /* 0x000000c3c4c3723e */ /* 0x008fc600000000ff */
[----:B------:R-:W-:Y:S01]  /*4db0*/  STSM.16.M88.4 [R0+0x4000], R20 ;  /* 0x0040001400007844 */ /* 0x000fe20000000200 */
[----:B------:R-:W-:-:S03]  /*4dc0*/  ULOP3.LUT UR5, UR5, 0x3, URZ, 0xc0, !UPT ;  /* 0x0000000305057892 */ /* 0x000fc6000f8ec03f */
[----:B------:R-:W-:Y:S01]  /*4dd0*/  STSM.16.M88.4 [R0+0x8000], R164 ;  /* 0x008000a400007844 */ /* 0x000fe20000000200 */
[----:B----4-:R-:W-:Y:S01]  /*4de0*/  F2FP.F16.F32.PACK_AB R146, R149, R148 ;  /* 0x000000949592723e */ /* 0x010fe200000000ff */
[----:B------:R-:W-:Y:S02]  /*4df0*/  ULEA UR9, UR5, UR11, 0x6 ;  /* 0x0000000b05097291 */ /* 0x000fe4000f8e303f */
[----:B------:R-:W-:Y:S01]  /*4e00*/  STSM.16.M88.4 [R0+0xc000], R180 ;  /* 0x00c000b400007844 */ /* 0x000fe20000000200 */
[----:B------:R-:W-:-:S03]  /*4e10*/  ULEA UR8, UR5, UR24, 0xe ;  /* 0x0000001805087291 */ /* 0x000fc6000f8e703f */
[----:B------:R-:W-:Y:S01]  /*4e20*/  STSM.16.M88.4 [R0+0x2000], R24 ;  /* 0x0020001800007844 */ /* 0x000fe20000000200 */
[C---:B-1----:R-:W-:Y:S02]  /*4e30*/  LOP3.LUT R8, R2.reuse, 0x40, RZ, 0x3c, !PT ;  /* 0x0000004002087812 */ /* 0x042fe400078e3cff */
[----:B------:R-:W-:Y:S01]  /*4e40*/  LOP3.LUT R2, R2, 0x60, RZ, 0x3c, !PT ;  /* 0x0000006002027812 */ /* 0x000fe200078e3cff */
[----:B------:R-:W-:Y:S01]  /*4e50*/  STSM.16.M88.4 [R0+0x6000], R56 ;  /* 0x0060003800007844 */ /* 0x000fe20000000200 */
[----:B-----5:R-:W-:Y:S01]  /*4e60*/  F2FP.F16.F32.PACK_AB R147, R151, R150 ;  /* 0x000000969793723e */ /* 0x020fe200000000ff */
[----:B------:R-:W-:Y:S02]  /*4e70*/  VIADD R8, R8, UR24 ;  /* 0x0000001808087c36 */ /* 0x000fe40008000000 */
[----:B------:R-:W-:Y:S01]  /*4e80*/  STSM.16.M88.4 [R0+0xa000], R88 ;  /* 0x00a0005800007844 */ /* 0x000fe20000000200 */
[----:B------:R-:W-:-:S03]  /*4e90*/  VIADD R2, R2, UR24 ;  /* 0x0000001802027c36 */ /* 0x000fc60008000000 */
[----:B------:R-:W-:Y:S04]  /*4ea0*/  STSM.16.M88.4 [R0+0xe000], R120 ;  /* 0x00e0007800007844 */ /* 0x000fe80000000200 */
[----:B------:R-:W-:Y:S04]  /*4eb0*/  STSM.16.M88.4 [R3], R4 ;  /* 0x0000000403007844 */ /* 0x000fe80000000200 */
[----:B------:R-:W-:Y:S04]  /*4ec0*/  STSM.16.M88.4 [R3+0x4000], R152 ;  /* 0x0040009803007844 */ /* 0x000fe80000000200 */
[----:B------:R-:W-:Y:S04]  /*4ed0*/  STSM.16.M88.4 [R3+0x8000], R168 ;  /* 0x008000a803007844 */ /* 0x000fe80000000200 */
[----:B------:R-:W-:Y:S04]  /*4ee0*/  STSM.16.M88.4 [R3+0xc000], R184 ;  /* 0x00c000b803007844 */ /* 0x000fe80000000200 */
[----:B------:R-:W-:Y:S04]  /*4ef0*/  STSM.16.M88.4 [R3+0x2000], R32 ;  /* 0x0020002003007844 */ /* 0x000fe80000000200 */
[----:B------:R-:W-:Y:S04]  /*4f00*/  STSM.16.M88.4 [R3+0x6000], R64 ;  /* 0x0060004003007844 */ /* 0x000fe80000000200 */
[----:B------:R-:W-:Y:S04]  /*4f10*/  STSM.16.M88.4 [R3+0xa000], R96 ;  /* 0x00a0006003007844 */ /* 0x000fe80000000200 */
        /* <DEDUP_REMOVED lines=16> */
[----:B------:R-:W-:Y:S01]  /*5020*/  STSM.16.M88.4 [R2+0xe000], R144 ;  /* 0x00e0009002007844 */ /* 0x000fe20000000200 */
[----:B------:R1:W-:Y:S06]  /*5030*/  MEMBAR.ALL.CTA ;  /* 0x0000000000007992 */ /* 0x0003ec0000008000 */
[----:B-1----:R-:W1:Y:S02]  /*5040*/  FENCE.VIEW.ASYNC.S ;  /* 0x00000000000073c6 */ /* 0x002e640000000000 */
[----:B-1----:R-:W-:Y:S06]  /*5050*/  BAR.SYNC.DEFER_BLOCKING 0x0 ;  /* 0x0000000000007b1d */ /* 0x002fec0000010000 */
[----:B------:R1:W-:Y:S01]  /*5060*/  UTMASTG.2D [UR8], [UR30] ;  /* 0x000000081e0073b5 */ /* 0x0003e20008008000 */
[----:B------:R0:W-:Y:S01]  /*5070*/  UTMACMDFLUSH ;  /* 0x00000000000079b7 */ /* 0x0001e20000000000 */
[----:B------:R-:W-:-:S04]  /*5080*/  DEPBAR.LE SB0, 0x0 ;  /* 0x000080000000791a */ /* 0x000fc80000000000 */
[----:B------:R-:W-:Y:S06]  /*5090*/  BAR.SYNC.DEFER_BLOCKING 0x0 ;  /* 0x0000000000007b1d */ /* 0x000fec0000010000 */
[----:B-1----:R-:W-:Y:S05]  /*50a0*/  EXIT ;  /* 0x000000000000794d */ /* 0x002fea0003800000 */
.L_x_48:
[----:B------:R-:W1:Y:S02]  /*50b0*/  SYNCS.PHASECHK.TRANS64.TRYWAIT P0, [UR18+0x24000], R0 ;  /* 0x02400000ff0075a7 */ /* 0x000e640008000152 */
[----:B-1----:R-:W-:Y:S05]  /*50c0*/  @!P0 BRA `(.L_x_48) ;  /* 0xfffffffc00f88947 */ /* 0x002fea000383ffff */
[----:B------:R-:W-:Y:S05]  /*50d0*/  BRA `(.L_x_50) ;  /* 0xffffffdc00607947 */ /* 0x000fea000383ffff */
.L_x_51:
[----:B------:R-:W-:-:S00]  /*50e0*/  BRA `(.L_x_51) ;  /* 0xfffffffc00fc7947 */ /* 0x000fc0000383ffff */
[----:B------:R-:W-:-:S00]  /*50f0*/  NOP ;  /* 0x0000000000007918 */ /* 0x000fc00000000000 */
        /* <DEDUP_REMOVED lines=8> */
.L_x_52:


//--------------------- .nv.shared.gluon_wgmma    --------------------------
	.section	.nv.shared.gluon_wgmma,"aw",@nobits
	.sectionflags	@""
	.align	16
	.zero		1024


//--------------------- .nv.shared.reserved.0     --------------------------
	.section	.nv.shared.reserved.0,"aw",@nobits
	.weak		__nv_reservedSMEM_offset_0_alias
	.size		__nv_reservedSMEM_offset_0_alias, 0, 0
	.other		__nv_reservedSMEM_offset_0_alias,@"STO_CUDA_RESERVED_SHARED STV_DEFAULT"
__nv_reservedSMEM_offset_0_alias:
	.zero		0


//--------------------- .nv.constant0.gluon_wgmma --------------------------
	.section	.nv.constant0.gluon_wgmma,"a",@progbits
	.sectionflags	@""
	.align	4
.nv.constant0.gluon_wgmma:
	.zero		608


//--------------------- SYMBOLS --------------------------

	.type		.nv.reservedSmem.offset0,@object
	.size		.nv.reservedSmem.offset0,0x4
